	.target	sm_90a

	.elftype	@"ET_EXEC"


//--------------------- .note.nv.tkinfo           --------------------------
	.section	.note.nv.tkinfo,"",@"SHT_NOTE"
	.sectionflags	@"SHF_NOTE_NV_TKINFO"
	.tkinfo
        /*0018*/ 	.word	0x00000002
        /*0030*/ 	.string	""
        /*0030*/ 	.string	"ptxas"
        /*0030*/ 	.string	"Cuda compilation tools, release 13.0, V13.0.88"
        /*0030*/ 	.string	"Build cuda_13.0.r13.0/compiler.36424714_0"
        /*0030*/ 	.string	"-arch sm_90a -m 64 "



//--------------------- .note.nv.cuinfo           --------------------------
	.section	.note.nv.cuinfo,"",@"SHT_NOTE"
	.sectionflags	@"SHF_NOTE_NV_CUINFO"
        /*0018*/ 	.short	0x0002
        /*001a*/ 	.short	0x005a
        /*001c*/ 	.short	0x0082
	.zero		2


//--------------------- .nv.info                  --------------------------
	.section	.nv.info,"",@"SHT_CUDA_INFO"
	.align	4


	//----- nvinfo : EIATTR_REGCOUNT
	.align		4
        /*0000*/ 	.byte	0x04, 0x2f
        /*0002*/ 	.short	(.L_12 - .L_11)
	.align		4
.L_11:
        /*0004*/ 	.word	index@(_ZN7cutlass13device_kernelINS_4gemm6kernel13GemmUniversalIN4cute5tupleIJiiiiEEENS1_10collective13CollectiveMmaINS1_37MainloopSm90TmaGmmaWarpSpecializedFP8ILi8ENS5_IJNS4_1CILi1EEESB_SB_EEENS1_35KernelTmaWarpSpecializedCooperativeEEENS5_IJNSA_ILi128EEENSA_ILi80EEESF_EEENS_12float_e4m3_tENS5_IJlSB_lEEESI_SJ_NS4_8TiledMMAINS4_8MMA_AtomIJNS4_4SM904GMMA30MMA_64x16x32_F32E4M3E4M3_SS_TNILNSN_7ScaleInE1ELSP_1EEEEEENS4_6LayoutINS5_IJNSA_ILi2EEESB_SB_EEENS5_IJSB_NSA_ILi0EEESV_EEEEENS5_IJNS4_10UnderscoreESY_SY_EEEEENS4_13SM90_TMA_LOADENS4_14ComposedLayoutINS4_7SwizzleILi3ELi4ELi3EEENS4_18smem_ptr_flag_bitsILi8EEENSS_INS5_IJNSA_ILi8EEESF_EEENS5_IJSF_SB_EEEEEEEvNS4_8identityES11_S1B_vS1C_EENS_8epilogue10collective6detail29Sm90TmaWarpSpecializedAdapterINS1F_15DefaultEpilogueISI_SJ_SJ_NS1E_6thread17LinearCombinationISI_Li1EffLNS1J_9ScaleType4KindE0ELNS_15FloatRoundStyleE2ESI_EENS1_15EpilogueDefaultEEEEEvvEEEEvNT_6ParamsE)
        /*0008*/ 	.word	0x000000a8


	//----- nvinfo : EIATTR_FRAME_SIZE
	.align		4
.L_12:
        /*000c*/ 	.byte	0x04, 0x11
        /*000e*/ 	.short	(.L_14 - .L_13)
	.align		4
.L_13:
        /*0010*/ 	.word	index@(_ZN7cutlass13device_kernelINS_4gemm6kernel13GemmUniversalIN4cute5tupleIJiiiiEEENS1_10collective13CollectiveMmaINS1_37MainloopSm90TmaGmmaWarpSpecializedFP8ILi8ENS5_IJNS4_1CILi1EEESB_SB_EEENS1_35KernelTmaWarpSpecializedCooperativeEEENS5_IJNSA_ILi128EEENSA_ILi80EEESF_EEENS_12float_e4m3_tENS5_IJlSB_lEEESI_SJ_NS4_8TiledMMAINS4_8MMA_AtomIJNS4_4SM904GMMA30MMA_64x16x32_F32E4M3E4M3_SS_TNILNSN_7ScaleInE1ELSP_1EEEEEENS4_6LayoutINS5_IJNSA_ILi2EEESB_SB_EEENS5_IJSB_NSA_ILi0EEESV_EEEEENS5_IJNS4_10UnderscoreESY_SY_EEEEENS4_13SM90_TMA_LOADENS4_14ComposedLayoutINS4_7SwizzleILi3ELi4ELi3EEENS4_18smem_ptr_flag_bitsILi8EEENSS_INS5_IJNSA_ILi8EEESF_EEENS5_IJSF_SB_EEEEEEEvNS4_8identityES11_S1B_vS1C_EENS_8epilogue10collective6detail29Sm90TmaWarpSpecializedAdapterINS1F_15DefaultEpilogueISI_SJ_SJ_NS1E_6thread17LinearCombinationISI_Li1EffLNS1J_9ScaleType4KindE0ELNS_15FloatRoundStyleE2ESI_EENS1_15EpilogueDefaultEEEEEvvEEEEvNT_6ParamsE)
        /*0014*/ 	.word	0x00000000


	//----- nvinfo : EIATTR_MIN_STACK_SIZE
	.align		4
.L_14:
        /*0018*/ 	.byte	0x04, 0x12
        /*001a*/ 	.short	(.L_16 - .L_15)
	.align		4
.L_15:
        /*001c*/ 	.word	index@(_ZN7cutlass13device_kernelINS_4gemm6kernel13GemmUniversalIN4cute5tupleIJiiiiEEENS1_10collective13CollectiveMmaINS1_37MainloopSm90TmaGmmaWarpSpecializedFP8ILi8ENS5_IJNS4_1CILi1EEESB_SB_EEENS1_35KernelTmaWarpSpecializedCooperativeEEENS5_IJNSA_ILi128EEENSA_ILi80EEESF_EEENS_12float_e4m3_tENS5_IJlSB_lEEESI_SJ_NS4_8TiledMMAINS4_8MMA_AtomIJNS4_4SM904GMMA30MMA_64x16x32_F32E4M3E4M3_SS_TNILNSN_7ScaleInE1ELSP_1EEEEEENS4_6LayoutINS5_IJNSA_ILi2EEESB_SB_EEENS5_IJSB_NSA_ILi0EEESV_EEEEENS5_IJNS4_10UnderscoreESY_SY_EEEEENS4_13SM90_TMA_LOADENS4_14ComposedLayoutINS4_7SwizzleILi3ELi4ELi3EEENS4_18smem_ptr_flag_bitsILi8EEENSS_INS5_IJNSA_ILi8EEESF_EEENS5_IJSF_SB_EEEEEEEvNS4_8identityES11_S1B_vS1C_EENS_8epilogue10collective6detail29Sm90TmaWarpSpecializedAdapterINS1F_15DefaultEpilogueISI_SJ_SJ_NS1E_6thread17LinearCombinationISI_Li1EffLNS1J_9ScaleType4KindE0ELNS_15FloatRoundStyleE2ESI_EENS1_15EpilogueDefaultEEEEEvvEEEEvNT_6ParamsE)
        /*0020*/ 	.word	0x00000000
.L_16:


//--------------------- .nv.compat                --------------------------
	.section	.nv.compat,"",@"SHT_CUDA_COMPAT_INFO"
	.align	4
        /*0000*/ 	.byte	0x02, 0x09, 0x01, 0x00, 0x02, 0x02, 0x04, 0x00, 0x02, 0x05, 0x05, 0x00, 0x03, 0x07, 0x01, 0x01
        /*0010*/ 	.byte	0x02, 0x03, 0x01, 0x00, 0x02, 0x06, 0x01, 0x00, 0x04, 0x0b, 0x08, 0x00, 0x00, 0x00, 0x00, 0x00
        /*0020*/ 	.byte	0x00, 0x00, 0x00, 0x00


//--------------------- .nv.info._ZN7cutlass13device_kernelINS_4gemm6kernel13GemmUniversalIN4cute5tupleIJiiiiEEENS1_10collective13CollectiveMmaINS1_37MainloopSm90TmaGmmaWarpSpecializedFP8ILi8ENS5_IJNS4_1CILi1EEESB_SB_EEENS1_35KernelTmaWarpSpecializedCooperativeEEENS5_IJNSA_ILi128EEENSA_ILi80EEESF_EEENS_12float_e4m3_tENS5_IJlSB_lEEESI_SJ_NS4_8TiledMMAINS4_8MMA_AtomIJNS4_4SM904GMMA30MMA_64x16x32_F32E4M3E4M3_SS_TNILNSN_7ScaleInE1ELSP_1EEEEEENS4_6LayoutINS5_IJNSA_ILi2EEESB_SB_EEENS5_IJSB_NSA_ILi0EEESV_EEEEENS5_IJNS4_10UnderscoreESY_SY_EEEEENS4_13SM90_TMA_LOADENS4_14ComposedLayoutINS4_7SwizzleILi3ELi4ELi3EEENS4_18smem_ptr_flag_bitsILi8EEENSS_INS5_IJNSA_ILi8EEESF_EEENS5_IJSF_SB_EEEEEEEvNS4_8identityES11_S1B_vS1C_EENS_8epilogue10collective6detail29Sm90TmaWarpSpecializedAdapterINS1F_15DefaultEpilogueISI_SJ_SJ_NS1E_6thread17LinearCombinationISI_Li1EffLNS1J_9ScaleType4KindE0ELNS_15FloatRoundStyleE2ESI_EENS1_15EpilogueDefaultEEEEEvvEEEEvNT_6ParamsE --------------------------
	.section	.nv.info._ZN7cutlass13device_kernelINS_4gemm6kernel13GemmUniversalIN4cute5tupleIJiiiiEEENS1_10collective13CollectiveMmaINS1_37MainloopSm90TmaGmmaWarpSpecializedFP8ILi8ENS5_IJNS4_1CILi1EEESB_SB_EEENS1_35KernelTmaWarpSpecializedCooperativeEEENS5_IJNSA_ILi128EEENSA_ILi80EEESF_EEENS_12float_e4m3_tENS5_IJlSB_lEEESI_SJ_NS4_8TiledMMAINS4_8MMA_AtomIJNS4_4SM904GMMA30MMA_64x16x32_F32E4M3E4M3_SS_TNILNSN_7ScaleInE1ELSP_1EEEEEENS4_6LayoutINS5_IJNSA_ILi2EEESB_SB_EEENS5_IJSB_NSA_ILi0EEESV_EEEEENS5_IJNS4_10UnderscoreESY_SY_EEEEENS4_13SM90_TMA_LOADENS4_14ComposedLayoutINS4_7SwizzleILi3ELi4ELi3EEENS4_18smem_ptr_flag_bitsILi8EEENSS_INS5_IJNSA_ILi8EEESF_EEENS5_IJSF_SB_EEEEEEEvNS4_8identityES11_S1B_vS1C_EENS_8epilogue10collective6detail29Sm90TmaWarpSpecializedAdapterINS1F_15DefaultEpilogueISI_SJ_SJ_NS1E_6thread17LinearCombinationISI_Li1EffLNS1J_9ScaleType4KindE0ELNS_15FloatRoundStyleE2ESI_EENS1_15EpilogueDefaultEEEEEvvEEEEvNT_6ParamsE,"",@"SHT_CUDA_INFO"
	.sectionflags	@""
	.align	4


	//----- nvinfo : EIATTR_CUDA_API_VERSION
	.align		4
        /*0000*/ 	.byte	0x04, 0x37
        /*0002*/ 	.short	(.L_18 - .L_17)
.L_17:
        /*0004*/ 	.word	0x00000082


	//----- nvinfo : EIATTR_KPARAM_INFO
	.align		4
.L_18:
        /*0008*/ 	.byte	0x04, 0x17
        /*000a*/ 	.short	(.L_20 - .L_19)
.L_19:
        /*000c*/ 	.word	0x00000000
        /*0010*/ 	.short	0x0000
        /*0012*/ 	.short	0x0070
        /*0014*/ 	.byte	0x00, 0xf0, 0x01, 0x10


	//----- nvinfo : EIATTR_SPARSE_MMA_MASK
	.align		4
.L_20:
        /*0018*/ 	.byte	0x03, 0x50
        /*001a*/ 	.short	0x0000


	//----- nvinfo : EIATTR_MAXREG_COUNT
	.align		4
        /*001c*/ 	.byte	0x03, 0x1b
        /*001e*/ 	.short	0x00a8


	//----- nvinfo : EIATTR_NUM_BARRIERS
	.align		4
        /*0020*/ 	.byte	0x02, 0x4c
        /*0022*/ 	.byte	0x01
	.zero		1


	//----- nvinfo : EIATTR_MERCURY_ISA_VERSION
	.align		4
        /*0024*/ 	.byte	0x03, 0x5f
        /*0026*/ 	.short	0x0101


	//----- nvinfo : EIATTR_INT_WARP_WIDE_INSTR_OFFSETS
	.align		4
        /*0028*/ 	.byte	0x04, 0x31
        /*002a*/ 	.short	(.L_22 - .L_21)


	//   ....[0]....
.L_21:
        /*002c*/ 	.word	0x00000460


	//   ....[1]....
        /*0030*/ 	.word	0x00000470


	//   ....[2]....
        /*0034*/ 	.word	0x00000570


	//----- nvinfo : EIATTR_COOP_GROUP_MASK_REGIDS
	.align		4
.L_22:
        /*0038*/ 	.byte	0x04, 0x29
        /*003a*/ 	.short	(.L_24 - .L_23)


	//   ....[0]....
.L_23:
        /*003c*/ 	.word	0xffffffff


	//   ....[1]....
        /*0040*/ 	.word	0xffffffff


	//   ....[2]....
        /*0044*/ 	.word	0xffffffff


	//   ....[3]....
        /*0048*/ 	.word	0xffffffff


	//   ....[4]....
        /*004c*/ 	.word	0xffffffff


	//----- nvinfo : EIATTR_COOP_GROUP_INSTR_OFFSETS
	.align		4
.L_24:
        /*0050*/ 	.byte	0x04, 0x28
        /*0052*/ 	.short	(.L_26 - .L_25)


	//   ....[0]....
.L_25:
        /*0054*/ 	.word	0x00000060


	//   ....[1]....
        /*0058*/ 	.word	0x00000070


	//   ....[2]....
        /*005c*/ 	.word	0x00000130


	//   ....[3]....
        /*0060*/ 	.word	0x00000370


	//   ....[4]....
        /*0064*/ 	.word	0x00001070


	//----- nvinfo : EIATTR_REG_RECONFIG
	.align		4
.L_26:
        /*0068*/ 	.byte	0x01, 0x54
	.zero		2


	//----- nvinfo : EIATTR_MBARRIER_INSTR_OFFSETS
	.align		4
        /*006c*/ 	.byte	0x04, 0x39
        /*006e*/ 	.short	(.L_28 - .L_27)


	//   ....[0]....
.L_27:
        /*0070*/ 	.word	0x00000250
        /*0074*/ 	.word	0x000000ff
        /*0078*/ 	.word	0x00000000
        /*007c*/ 	.short	0x0100
        /*007e*/ 	.byte	0x08
	.zero		1


	//   ....[1]....
        /*0080*/ 	.word	0x00000260
        /*0084*/ 	.word	0x000000ff
        /*0088*/ 	.word	0x00000040
        /*008c*/ 	.short	0x0100
        /*008e*/ 	.byte	0x08
	.zero		1


	//   ....[2]....
        /*0090*/ 	.word	0x00000270
        /*0094*/ 	.word	0x000000ff
        /*0098*/ 	.word	0x00000008
        /*009c*/ 	.short	0x0100
        /*009e*/ 	.byte	0x08
	.zero		1


	//   ....[3]....
        /*00a0*/ 	.word	0x00000280
        /*00a4*/ 	.word	0x000000ff
        /*00a8*/ 	.word	0x00000048
        /*00ac*/ 	.short	0x0100
        /*00ae*/ 	.byte	0x08
	.zero		1


	//   ....[4]....
        /*00b0*/ 	.word	0x00000290
        /*00b4*/ 	.word	0x000000ff
        /*00b8*/ 	.word	0x00000010
        /*00bc*/ 	.short	0x0100
        /*00be*/ 	.byte	0x08
	.zero		1


	//   ....[5]....
        /*00c0*/ 	.word	0x000002a0
        /*00c4*/ 	.word	0x000000ff
        /*00c8*/ 	.word	0x00000050
        /*00cc*/ 	.short	0x0100
        /*00ce*/ 	.byte	0x08
	.zero		1


	//   ....[6]....
        /*00d0*/ 	.word	0x000002b0
        /*00d4*/ 	.word	0x000000ff
        /*00d8*/ 	.word	0x00000018
        /*00dc*/ 	.short	0x0100
        /*00de*/ 	.byte	0x08
	.zero		1


	//   ....[7]....
        /*00e0*/ 	.word	0x000002c0
        /*00e4*/ 	.word	0x000000ff
        /*00e8*/ 	.word	0x00000058
        /*00ec*/ 	.short	0x0100
        /*00ee*/ 	.byte	0x08
	.zero		1


	//   ....[8]....
        /*00f0*/ 	.word	0x000002d0
        /*00f4*/ 	.word	0x000000ff
        /*00f8*/ 	.word	0x00000020
        /*00fc*/ 	.short	0x0100
        /*00fe*/ 	.byte	0x08
	.zero		1


	//   ....[9]....
        /*0100*/ 	.word	0x000002e0
        /*0104*/ 	.word	0x000000ff
        /*0108*/ 	.word	0x00000060
        /*010c*/ 	.short	0x0100
        /*010e*/ 	.byte	0x08
	.zero		1


	//   ....[10]....
        /*0110*/ 	.word	0x000002f0
        /*0114*/ 	.word	0x000000ff
        /*0118*/ 	.word	0x00000028
        /*011c*/ 	.short	0x0100
        /*011e*/ 	.byte	0x08
	.zero		1


	//   ....[11]....
        /*0120*/ 	.word	0x00000300
        /*0124*/ 	.word	0x000000ff
        /*0128*/ 	.word	0x00000068
        /*012c*/ 	.short	0x0100
        /*012e*/ 	.byte	0x08
	.zero		1


	//   ....[12]....
        /*0130*/ 	.word	0x00000310
        /*0134*/ 	.word	0x000000ff
        /*0138*/ 	.word	0x00000030
        /*013c*/ 	.short	0x0100
        /*013e*/ 	.byte	0x08
	.zero		1


	//   ....[13]....
        /*0140*/ 	.word	0x00000320
        /*0144*/ 	.word	0x000000ff
        /*0148*/ 	.word	0x00000070
        /*014c*/ 	.short	0x0100
        /*014e*/ 	.byte	0x08
	.zero		1


	//   ....[14]....
        /*0150*/ 	.word	0x00000330
        /*0154*/ 	.word	0x000000ff
        /*0158*/ 	.word	0x00000038
        /*015c*/ 	.short	0x0100
        /*015e*/ 	.byte	0x08
	.zero		1


	//   ....[15]....
        /*0160*/ 	.word	0x00000340
        /*0164*/ 	.word	0x000000ff
        /*0168*/ 	.word	0x00000078
        /*016c*/ 	.short	0x0100
        /*016e*/ 	.byte	0x08
	.zero		1


	//   ....[16]....
        /*0170*/ 	.word	0x000005d0
        /*0174*/ 	.word	0x000000ff
        /*0178*/ 	.word	0x00000090
        /*017c*/ 	.short	0x0100
        /*017e*/ 	.byte	0x06
	.zero		1


	//   ....[17]....
        /*0180*/ 	.word	0x00000630
        /*0184*/ 	.word	0x000000ff
        /*0188*/ 	.word	0x00000098
        /*018c*/ 	.short	0x0100
        /*018e*/ 	.byte	0x06
	.zero		1


	//   ....[18]....
        /*0190*/ 	.word	0x00001420
        /*0194*/ 	.word	0x000000ff
        /*0198*/ 	.word	0x00000000
        /*019c*/ 	.short	0x010a
        /*019e*/ 	.byte	0x06
	.zero		1


	//   ....[19]....
        /*01a0*/ 	.word	0x00001460
        /*01a4*/ 	.word	0x000000ff
        /*01a8*/ 	.word	0x00000000
        /*01ac*/ 	.short	0x010a
        /*01ae*/ 	.byte	0x06
	.zero		1


	//   ....[20]....
        /*01b0*/ 	.word	0x00002070
        /*01b4*/ 	.word	0x000000ff
        /*01b8*/ 	.word	0x00000000
        /*01bc*/ 	.short	0x010a
        /*01be*/ 	.byte	0x0e
	.zero		1


	//   ....[21]....
        /*01c0*/ 	.word	0x000020b0
        /*01c4*/ 	.word	0x000000ff
        /*01c8*/ 	.word	0x00000000
        /*01cc*/ 	.short	0x010a
        /*01ce*/ 	.byte	0x0e
	.zero		1


	//   ....[22]....
        /*01d0*/ 	.word	0x00002a60
        /*01d4*/ 	.word	0x000000ff
        /*01d8*/ 	.word	0x00000000
        /*01dc*/ 	.short	0x0101
        /*01de*/ 	.byte	0x08
	.zero		1


	//   ....[23]....
        /*01e0*/ 	.word	0x00002f10
        /*01e4*/ 	.word	0x000000ff
        /*01e8*/ 	.word	0x00000000
        /*01ec*/ 	.short	0x0101
        /*01ee*/ 	.byte	0x06
	.zero		1


	//   ....[24]....
        /*01f0*/ 	.word	0x00007170
        /*01f4*/ 	.word	0x00000013
        /*01f8*/ 	.word	0x00000040
        /*01fc*/ 	.short	0x010a
        /*01fe*/ 	.byte	0x3f
	.zero		1


	//   ....[25]....
        /*0200*/ 	.word	0x00007550
        /*0204*/ 	.word	0x00000006
        /*0208*/ 	.word	0x00000098
        /*020c*/ 	.short	0x0101
        /*020e*/ 	.byte	0x3f
	.zero		1


	//   ....[26]....
        /*0210*/ 	.word	0x00007c20
        /*0214*/ 	.word	0x00000007
        /*0218*/ 	.word	0x00000000
        /*021c*/ 	.short	0x010a
        /*021e*/ 	.byte	0x3f
	.zero		1


	//   ....[27]....
        /*0220*/ 	.word	0x00007ca0
        /*0224*/ 	.word	0x00000009
        /*0228*/ 	.word	0x00000000
        /*022c*/ 	.short	0x010a
        /*022e*/ 	.byte	0x3f
	.zero		1


	//   ....[28]....
        /*0230*/ 	.word	0x00007d30
        /*0234*/ 	.word	0x00000006
        /*0238*/ 	.word	0x00000000
        /*023c*/ 	.short	0x010a
        /*023e*/ 	.byte	0x3f
	.zero		1


	//   ....[29]....
        /*0240*/ 	.word	0x00007dc0
        /*0244*/ 	.word	0x00000009
        /*0248*/ 	.word	0x00000000
        /*024c*/ 	.short	0x010a
        /*024e*/ 	.byte	0x3f
	.zero		1


	//   ....[30]....
        /*0250*/ 	.word	0x00007e50
        /*0254*/ 	.word	0x00000006
        /*0258*/ 	.word	0x00000000
        /*025c*/ 	.short	0x010a
        /*025e*/ 	.byte	0x3f
	.zero		1


	//   ....[31]....
        /*0260*/ 	.word	0x00007ee0
        /*0264*/ 	.word	0x00000009
        /*0268*/ 	.word	0x00000000
        /*026c*/ 	.short	0x010a
        /*026e*/ 	.byte	0x3f
	.zero		1


	//   ....[32]....
        /*0270*/ 	.word	0x00007f70
        /*0274*/ 	.word	0x00000006
        /*0278*/ 	.word	0x00000000
        /*027c*/ 	.short	0x010a
        /*027e*/ 	.byte	0x3f
	.zero		1


	//   ....[33]....
        /*0280*/ 	.word	0x00008000
        /*0284*/ 	.word	0x00000003
        /*0288*/ 	.word	0x00000000
        /*028c*/ 	.short	0x010a
        /*028e*/ 	.byte	0x3f
	.zero		1


	//   ....[34]....
        /*0290*/ 	.word	0x00008070
        /*0294*/ 	.word	0x00000007
        /*0298*/ 	.word	0x00000000
        /*029c*/ 	.short	0x010a
        /*029e*/ 	.byte	0x3f
	.zero		1


	//   ....[35]....
        /*02a0*/ 	.word	0x000080d0
        /*02a4*/ 	.word	0x00000008
        /*02a8*/ 	.word	0x00000000
        /*02ac*/ 	.short	0x010a
        /*02ae*/ 	.byte	0x3f
	.zero		1


	//   ....[36]....
        /*02b0*/ 	.word	0x000081a0
        /*02b4*/ 	.word	0x00000013
        /*02b8*/ 	.word	0x00000040
        /*02bc*/ 	.short	0x010a
        /*02be*/ 	.byte	0x3f
	.zero		1


	//   ....[37]....
        /*02c0*/ 	.word	0x00008280
        /*02c4*/ 	.word	0x00000007
        /*02c8*/ 	.word	0x00000000
        /*02cc*/ 	.short	0x010a
        /*02ce*/ 	.byte	0x3f
	.zero		1


	//   ....[38]....
        /*02d0*/ 	.word	0x000082d0
        /*02d4*/ 	.word	0x00000009
        /*02d8*/ 	.word	0x00000000
        /*02dc*/ 	.short	0x010a
        /*02de*/ 	.byte	0x3f
	.zero		1


	//   ....[39]....
        /*02e0*/ 	.word	0x00008320
        /*02e4*/ 	.word	0x00000006
        /*02e8*/ 	.word	0x00000000
        /*02ec*/ 	.short	0x010a
        /*02ee*/ 	.byte	0x3f
	.zero		1


	//   ....[40]....
        /*02f0*/ 	.word	0x00008370
        /*02f4*/ 	.word	0x00000009
        /*02f8*/ 	.word	0x00000000
        /*02fc*/ 	.short	0x010a
        /*02fe*/ 	.byte	0x3f
	.zero		1


	//   ....[41]....
        /*0300*/ 	.word	0x000083c0
        /*0304*/ 	.word	0x00000006
        /*0308*/ 	.word	0x00000000
        /*030c*/ 	.short	0x010a
        /*030e*/ 	.byte	0x3f
	.zero		1


	//   ....[42]....
        /*0310*/ 	.word	0x00008410
        /*0314*/ 	.word	0x00000009
        /*0318*/ 	.word	0x00000000
        /*031c*/ 	.short	0x010a
        /*031e*/ 	.byte	0x3f
	.zero		1


	//   ....[43]....
        /*0320*/ 	.word	0x00008460
        /*0324*/ 	.word	0x00000006
        /*0328*/ 	.word	0x00000000
        /*032c*/ 	.short	0x010a
        /*032e*/ 	.byte	0x3f
	.zero		1


	//----- nvinfo : EIATTR_NUM_MBARRIERS
	.align		4
.L_28:
        /*0330*/ 	.byte	0x03, 0x38
        /*0332*/ 	.short	0x0012


	//----- nvinfo : EIATTR_EXIT_INSTR_OFFSETS
	.align		4
        /*0334*/ 	.byte	0x04, 0x1c
        /*0336*/ 	.short	(.L_30 - .L_29)


	//   ....[0]....
.L_29:
        /*0338*/ 	.word	0x00000680


	//   ....[1]....
        /*033c*/ 	.word	0x00000f40


	//   ....[2]....
        /*0340*/ 	.word	0x000067f0


	//   ....[3]....
        /*0344*/ 	.word	0x00006e10


	//   ....[4]....
        /*0348*/ 	.word	0x00008050


	//----- nvinfo : EIATTR_MAX_THREADS
	.align		4
.L_30:
        /*034c*/ 	.byte	0x04, 0x05
        /*034e*/ 	.short	(.L_32 - .L_31)
.L_31:
        /*0350*/ 	.word	0x00000180
        /*0354*/ 	.word	0x00000001
        /*0358*/ 	.word	0x00000001


	//----- nvinfo : EIATTR_CRS_STACK_SIZE
	.align		4
.L_32:
        /*035c*/ 	.byte	0x04, 0x1e
        /*035e*/ 	.short	(.L_34 - .L_33)
.L_33:
        /*0360*/ 	.word	0x00000000


	//----- nvinfo : EIATTR_CBANK_PARAM_SIZE
	.align		4
.L_34:
        /*0364*/ 	.byte	0x03, 0x19
        /*0366*/ 	.short	0x0470


	//----- nvinfo : EIATTR_PARAM_CBANK
	.align		4
        /*0368*/ 	.byte	0x04, 0x0a
        /*036a*/ 	.short	(.L_36 - .L_35)
	.align		4
.L_35:
        /*036c*/ 	.word	index@(.nv.constant0._ZN7cutlass13device_kernelINS_4gemm6kernel13GemmUniversalIN4cute5tupleIJiiiiEEENS1_10collective13CollectiveMmaINS1_37MainloopSm90TmaGmmaWarpSpecializedFP8ILi8ENS5_IJNS4_1CILi1EEESB_SB_EEENS1_35KernelTmaWarpSpecializedCooperativeEEENS5_IJNSA_ILi128EEENSA_ILi80EEESF_EEENS_12float_e4m3_tENS5_IJlSB_lEEESI_SJ_NS4_8TiledMMAINS4_8MMA_AtomIJNS4_4SM904GMMA30MMA_64x16x32_F32E4M3E4M3_SS_TNILNSN_7ScaleInE1ELSP_1EEEEEENS4_6LayoutINS5_IJNSA_ILi2EEESB_SB_EEENS5_IJSB_NSA_ILi0EEESV_EEEEENS5_IJNS4_10UnderscoreESY_SY_EEEEENS4_13SM90_TMA_LOADENS4_14ComposedLayoutINS4_7SwizzleILi3ELi4ELi3EEENS4_18smem_ptr_flag_bitsILi8EEENSS_INS5_IJNSA_ILi8EEESF_EEENS5_IJSF_SB_EEEEEEEvNS4_8identityES11_S1B_vS1C_EENS_8epilogue10collective6detail29Sm90TmaWarpSpecializedAdapterINS1F_15DefaultEpilogueISI_SJ_SJ_NS1E_6thread17LinearCombinationISI_Li1EffLNS1J_9ScaleType4KindE0ELNS_15FloatRoundStyleE2ESI_EENS1_15EpilogueDefaultEEEEEvvEEEEvNT_6ParamsE)
        /*0370*/ 	.short	0x0210
        /*0372*/ 	.short	0x0470


	//----- nvinfo : EIATTR_SW_WAR
	.align		4
.L_36:
        /*0374*/ 	.byte	0x04, 0x36
        /*0376*/ 	.short	(.L_38 - .L_37)
.L_37:
        /*0378*/ 	.word	0x00000008
.L_38:


//--------------------- .nv.callgraph             --------------------------
	.section	.nv.callgraph,"",@"SHT_CUDA_CALLGRAPH"
	.align	4
	.sectionentsize	8
	.align		4
        /*0000*/ 	.word	0x00000000
	.align		4
        /*0004*/ 	.word	0xffffffff
	.align		4
        /*0008*/ 	.word	0x00000000
	.align		4
        /*000c*/ 	.word	0xfffffffe
	.align		4
        /*0010*/ 	.word	0x00000000
	.align		4
        /*0014*/ 	.word	0xfffffffd
	.align		4
        /*0018*/ 	.word	0x00000000
	.align		4
        /*001c*/ 	.word	0xfffffffc


//--------------------- .nv.constant4             --------------------------
	.section	.nv.constant4,"a",@progbits
	.align	8
	.align		8
.nv.constant4:
        /*0000*/ 	.dword	_ZN40_INTERNAL_29db560b_4_k_cu_a56ce550_149584cuda3std3__45__cpo5beginE
	.align		8
        /*0008*/ 	.dword	_ZN40_INTERNAL_29db560b_4_k_cu_a56ce550_149584cuda3std3__45__cpo3endE
	.align		8
        /*0010*/ 	.dword	_ZN40_INTERNAL_29db560b_4_k_cu_a56ce550_149584cuda3std3__45__cpo6cbeginE
	.align		8
        /*0018*/ 	.dword	_ZN40_INTERNAL_29db560b_4_k_cu_a56ce550_149584cuda3std3__45__cpo4cendE
	.align		8
        /*0020*/ 	.dword	_ZN40_INTERNAL_29db560b_4_k_cu_a56ce550_149584cuda3std3__442_GLOBAL__N__29db560b_4_k_cu_a56ce550_149586ignoreE
	.align		8
        /*0028*/ 	.dword	_ZN40_INTERNAL_29db560b_4_k_cu_a56ce550_149584cuda3std3__419piecewise_constructE
	.align		8
        /*0030*/ 	.dword	_ZN40_INTERNAL_29db560b_4_k_cu_a56ce550_149584cuda3std3__48in_placeE
	.align		8
        /*0038*/ 	.dword	_ZN40_INTERNAL_29db560b_4_k_cu_a56ce550_149584cuda3std6ranges3__45__cpo4swapE
	.align		8
        /*0040*/ 	.dword	_ZN40_INTERNAL_29db560b_4_k_cu_a56ce550_149584cuda3std6ranges3__45__cpo9iter_moveE
	.align		8
        /*0048*/ 	.dword	_ZN40_INTERNAL_29db560b_4_k_cu_a56ce550_149584cute7productE
	.align		8
        /*0050*/ 	.dword	_ZN40_INTERNAL_29db560b_4_k_cu_a56ce550_149584cute1_E


//--------------------- .text._ZN7cutlass13device_kernelINS_4gemm6kernel13GemmUniversalIN4cute5tupleIJiiiiEEENS1_10collective13CollectiveMmaINS1_37MainloopSm90TmaGmmaWarpSpecializedFP8ILi8ENS5_IJNS4_1CILi1EEESB_SB_EEENS1_35KernelTmaWarpSpecializedCooperativeEEENS5_IJNSA_ILi128EEENSA_ILi80EEESF_EEENS_12float_e4m3_tENS5_IJlSB_lEEESI_SJ_NS4_8TiledMMAINS4_8MMA_AtomIJNS4_4SM904GMMA30MMA_64x16x32_F32E4M3E4M3_SS_TNILNSN_7ScaleInE1ELSP_1EEEEEENS4_6LayoutINS5_IJNSA_ILi2EEESB_SB_EEENS5_IJSB_NSA_ILi0EEESV_EEEEENS5_IJNS4_10UnderscoreESY_SY_EEEEENS4_13SM90_TMA_LOADENS4_14ComposedLayoutINS4_7SwizzleILi3ELi4ELi3EEENS4_18smem_ptr_flag_bitsILi8EEENSS_INS5_IJNSA_ILi8EEESF_EEENS5_IJSF_SB_EEEEEEEvNS4_8identityES11_S1B_vS1C_EENS_8epilogue10collective6detail29Sm90TmaWarpSpecializedAdapterINS1F_15DefaultEpilogueISI_SJ_SJ_NS1E_6thread17LinearCombinationISI_Li1EffLNS1J_9ScaleType4KindE0ELNS_15FloatRoundStyleE2ESI_EENS1_15EpilogueDefaultEEEEEvvEEEEvNT_6ParamsE --------------------------
	.section	.text._ZN7cutlass13device_kernelINS_4gemm6kernel13GemmUniversalIN4cute5tupleIJiiiiEEENS1_10collective13CollectiveMmaINS1_37MainloopSm90TmaGmmaWarpSpecializedFP8ILi8ENS5_IJNS4_1CILi1EEESB_SB_EEENS1_35KernelTmaWarpSpecializedCooperativeEEENS5_IJNSA_ILi128EEENSA_ILi80EEESF_EEENS_12float_e4m3_tENS5_IJlSB_lEEESI_SJ_NS4_8TiledMMAINS4_8MMA_AtomIJNS4_4SM904GMMA30MMA_64x16x32_F32E4M3E4M3_SS_TNILNSN_7ScaleInE1ELSP_1EEEEEENS4_6LayoutINS5_IJNSA_ILi2EEESB_SB_EEENS5_IJSB_NSA_ILi0EEESV_EEEEENS5_IJNS4_10UnderscoreESY_SY_EEEEENS4_13SM90_TMA_LOADENS4_14ComposedLayoutINS4_7SwizzleILi3ELi4ELi3EEENS4_18smem_ptr_flag_bitsILi8EEENSS_INS5_IJNSA_ILi8EEESF_EEENS5_IJSF_SB_EEEEEEEvNS4_8identityES11_S1B_vS1C_EENS_8epilogue10collective6detail29Sm90TmaWarpSpecializedAdapterINS1F_15DefaultEpilogueISI_SJ_SJ_NS1E_6thread17LinearCombinationISI_Li1EffLNS1J_9ScaleType4KindE0ELNS_15FloatRoundStyleE2ESI_EENS1_15EpilogueDefaultEEEEEvvEEEEvNT_6ParamsE,"ax",@progbits
	.align	128
.text._ZN7cutlass13device_kernelINS_4gemm6kernel13GemmUniversalIN4cute5tupleIJiiiiEEENS1_10collective13CollectiveMmaINS1_37MainloopSm90TmaGmmaWarpSpecializedFP8ILi8ENS5_IJNS4_1CILi1EEESB_SB_EEENS1_35KernelTmaWarpSpecializedCooperativeEEENS5_IJNSA_ILi128EEENSA_ILi80EEESF_EEENS_12float_e4m3_tENS5_IJlSB_lEEESI_SJ_NS4_8TiledMMAINS4_8MMA_AtomIJNS4_4SM904GMMA30MMA_64x16x32_F32E4M3E4M3_SS_TNILNSN_7ScaleInE1ELSP_1EEEEEENS4_6LayoutINS5_IJNSA_ILi2EEESB_SB_EEENS5_IJSB_NSA_ILi0EEESV_EEEEENS5_IJNS4_10UnderscoreESY_SY_EEEEENS4_13SM90_TMA_LOADENS4_14ComposedLayoutINS4_7SwizzleILi3ELi4ELi3EEENS4_18smem_ptr_flag_bitsILi8EEENSS_INS5_IJNSA_ILi8EEESF_EEENS5_IJSF_SB_EEEEEEEvNS4_8identityES11_S1B_vS1C_EENS_8epilogue10collective6detail29Sm90TmaWarpSpecializedAdapterINS1F_15DefaultEpilogueISI_SJ_SJ_NS1E_6thread17LinearCombinationISI_Li1EffLNS1J_9ScaleType4KindE0ELNS_15FloatRoundStyleE2ESI_EENS1_15EpilogueDefaultEEEEEvvEEEEvNT_6ParamsE:
        .type           _ZN7cutlass13device_kernelINS_4gemm6kernel13GemmUniversalIN4cute5tupleIJiiiiEEENS1_10collective13CollectiveMmaINS1_37MainloopSm90TmaGmmaWarpSpecializedFP8ILi8ENS5_IJNS4_1CILi1EEESB_SB_EEENS1_35KernelTmaWarpSpecializedCooperativeEEENS5_IJNSA_ILi128EEENSA_ILi80EEESF_EEENS_12float_e4m3_tENS5_IJlSB_lEEESI_SJ_NS4_8TiledMMAINS4_8MMA_AtomIJNS4_4SM904GMMA30MMA_64x16x32_F32E4M3E4M3_SS_TNILNSN_7ScaleInE1ELSP_1EEEEEENS4_6LayoutINS5_IJNSA_ILi2EEESB_SB_EEENS5_IJSB_NSA_ILi0EEESV_EEEEENS5_IJNS4_10UnderscoreESY_SY_EEEEENS4_13SM90_TMA_LOADENS4_14ComposedLayoutINS4_7SwizzleILi3ELi4ELi3EEENS4_18smem_ptr_flag_bitsILi8EEENSS_INS5_IJNSA_ILi8EEESF_EEENS5_IJSF_SB_EEEEEEEvNS4_8identityES11_S1B_vS1C_EENS_8epilogue10collective6detail29Sm90TmaWarpSpecializedAdapterINS1F_15DefaultEpilogueISI_SJ_SJ_NS1E_6thread17LinearCombinationISI_Li1EffLNS1J_9ScaleType4KindE0ELNS_15FloatRoundStyleE2ESI_EENS1_15EpilogueDefaultEEEEEvvEEEEvNT_6ParamsE,@function
        .size           _ZN7cutlass13device_kernelINS_4gemm6kernel13GemmUniversalIN4cute5tupleIJiiiiEEENS1_10collective13CollectiveMmaINS1_37MainloopSm90TmaGmmaWarpSpecializedFP8ILi8ENS5_IJNS4_1CILi1EEESB_SB_EEENS1_35KernelTmaWarpSpecializedCooperativeEEENS5_IJNSA_ILi128EEENSA_ILi80EEESF_EEENS_12float_e4m3_tENS5_IJlSB_lEEESI_SJ_NS4_8TiledMMAINS4_8MMA_AtomIJNS4_4SM904GMMA30MMA_64x16x32_F32E4M3E4M3_SS_TNILNSN_7ScaleInE1ELSP_1EEEEEENS4_6LayoutINS5_IJNSA_ILi2EEESB_SB_EEENS5_IJSB_NSA_ILi0EEESV_EEEEENS5_IJNS4_10UnderscoreESY_SY_EEEEENS4_13SM90_TMA_LOADENS4_14ComposedLayoutINS4_7SwizzleILi3ELi4ELi3EEENS4_18smem_ptr_flag_bitsILi8EEENSS_INS5_IJNSA_ILi8EEESF_EEENS5_IJSF_SB_EEEEEEEvNS4_8identityES11_S1B_vS1C_EENS_8epilogue10collective6detail29Sm90TmaWarpSpecializedAdapterINS1F_15DefaultEpilogueISI_SJ_SJ_NS1E_6thread17LinearCombinationISI_Li1EffLNS1J_9ScaleType4KindE0ELNS_15FloatRoundStyleE2ESI_EENS1_15EpilogueDefaultEEEEEvvEEEEvNT_6ParamsE,(.L_x_162 - _ZN7cutlass13device_kernelINS_4gemm6kernel13GemmUniversalIN4cute5tupleIJiiiiEEENS1_10collective13CollectiveMmaINS1_37MainloopSm90TmaGmmaWarpSpecializedFP8ILi8ENS5_IJNS4_1CILi1EEESB_SB_EEENS1_35KernelTmaWarpSpecializedCooperativeEEENS5_IJNSA_ILi128EEENSA_ILi80EEESF_EEENS_12float_e4m3_tENS5_IJlSB_lEEESI_SJ_NS4_8TiledMMAINS4_8MMA_AtomIJNS4_4SM904GMMA30MMA_64x16x32_F32E4M3E4M3_SS_TNILNSN_7ScaleInE1ELSP_1EEEEEENS4_6LayoutINS5_IJNSA_ILi2EEESB_SB_EEENS5_IJSB_NSA_ILi0EEESV_EEEEENS5_IJNS4_10UnderscoreESY_SY_EEEEENS4_13SM90_TMA_LOADENS4_14ComposedLayoutINS4_7SwizzleILi3ELi4ELi3EEENS4_18smem_ptr_flag_bitsILi8EEENSS_INS5_IJNSA_ILi8EEESF_EEENS5_IJSF_SB_EEEEEEEvNS4_8identityES11_S1B_vS1C_EENS_8epilogue10collective6detail29Sm90TmaWarpSpecializedAdapterINS1F_15DefaultEpilogueISI_SJ_SJ_NS1E_6thread17LinearCombinationISI_Li1EffLNS1J_9ScaleType4KindE0ELNS_15FloatRoundStyleE2ESI_EENS1_15EpilogueDefaultEEEEEvvEEEEvNT_6ParamsE)
        .other          _ZN7cutlass13device_kernelINS_4gemm6kernel13GemmUniversalIN4cute5tupleIJiiiiEEENS1_10collective13CollectiveMmaINS1_37MainloopSm90TmaGmmaWarpSpecializedFP8ILi8ENS5_IJNS4_1CILi1EEESB_SB_EEENS1_35KernelTmaWarpSpecializedCooperativeEEENS5_IJNSA_ILi128EEENSA_ILi80EEESF_EEENS_12float_e4m3_tENS5_IJlSB_lEEESI_SJ_NS4_8TiledMMAINS4_8MMA_AtomIJNS4_4SM904GMMA30MMA_64x16x32_F32E4M3E4M3_SS_TNILNSN_7ScaleInE1ELSP_1EEEEEENS4_6LayoutINS5_IJNSA_ILi2EEESB_SB_EEENS5_IJSB_NSA_ILi0EEESV_EEEEENS5_IJNS4_10UnderscoreESY_SY_EEEEENS4_13SM90_TMA_LOADENS4_14ComposedLayoutINS4_7SwizzleILi3ELi4ELi3EEENS4_18smem_ptr_flag_bitsILi8EEENSS_INS5_IJNSA_ILi8EEESF_EEENS5_IJSF_SB_EEEEEEEvNS4_8identityES11_S1B_vS1C_EENS_8epilogue10collective6detail29Sm90TmaWarpSpecializedAdapterINS1F_15DefaultEpilogueISI_SJ_SJ_NS1E_6thread17LinearCombinationISI_Li1EffLNS1J_9ScaleType4KindE0ELNS_15FloatRoundStyleE2ESI_EENS1_15EpilogueDefaultEEEEEvvEEEEvNT_6ParamsE,@"STO_CUDA_ENTRY STV_DEFAULT"
_ZN7cutlass13device_kernelINS_4gemm6kernel13GemmUniversalIN4cute5tupleIJiiiiEEENS1_10collective13CollectiveMmaINS1_37MainloopSm90TmaGmmaWarpSpecializedFP8ILi8ENS5_IJNS4_1CILi1EEESB_SB_EEENS1_35KernelTmaWarpSpecializedCooperativeEEENS5_IJNSA_ILi128EEENSA_ILi80EEESF_EEENS_12float_e4m3_tENS5_IJlSB_lEEESI_SJ_NS4_8TiledMMAINS4_8MMA_AtomIJNS4_4SM904GMMA30MMA_64x16x32_F32E4M3E4M3_SS_TNILNSN_7ScaleInE1ELSP_1EEEEEENS4_6LayoutINS5_IJNSA_ILi2EEESB_SB_EEENS5_IJSB_NSA_ILi0EEESV_EEEEENS5_IJNS4_10UnderscoreESY_SY_EEEEENS4_13SM90_TMA_LOADENS4_14ComposedLayoutINS4_7SwizzleILi3ELi4ELi3EEENS4_18smem_ptr_flag_bitsILi8EEENSS_INS5_IJNSA_ILi8EEESF_EEENS5_IJSF_SB_EEEEEEEvNS4_8identityES11_S1B_vS1C_EENS_8epilogue10collective6detail29Sm90TmaWarpSpecializedAdapterINS1F_15DefaultEpilogueISI_SJ_SJ_NS1E_6thread17LinearCombinationISI_Li1EffLNS1J_9ScaleType4KindE0ELNS_15FloatRoundStyleE2ESI_EENS1_15EpilogueDefaultEEEEEvvEEEEvNT_6ParamsE:
[----:B------:R-:W-:Y:S01]  /*0000*/  LDC R1, c[0x0][0x28] ;  /* 0x00000a00ff017b82 */ /* 0x000fe20000000800 */
[----:B------:R-:W0:Y:S01]  /*0010*/  S2R R0, SR_TID.X ;  /* 0x0000000000007919 */ /* 0x000e220000002100 */
[----:B------:R-:W-:Y:S01]  /*0020*/  ELECT P0, URZ, PT ;  /* 0x00000000003f782f */ /* 0x000fe20003800000 */
[----:B------:R-:W-:Y:S01]  /*0030*/  BSSY B0, `(.L_x_0) ;  /* 0x000000f000007945 */ /* 0x000fe20003800000 */
[--C-:B0-----:R-:W-:Y:S02]  /*0040*/  SHF.R.U32.HI R2, RZ, 0x5, R0.reuse ;  /* 0x00000005ff027819 */ /* 0x101fe40000011600 */
[----:B------:R-:W-:-:S03]  /*0050*/  SHF.R.U32.HI R3, RZ, 0x7, R0 ;  /* 0x00000007ff037819 */ /* 0x000fc60000011600 */
[----:B------:R-:W0:Y:S04]  /*0060*/  SHFL.IDX PT, R5, R2, RZ, 0x1f ;  /* 0x00001fff02057589 */ /* 0x000e2800000e0000 */
[----:B------:R1:W2:Y:S01]  /*0070*/  SHFL.IDX PT, R7, R3, RZ, 0x1f ;  /* 0x00001fff03077589 */ /* 0x0002a200000e0000 */
[----:B0-----:R-:W-:-:S13]  /*0080*/  ISETP.NE.OR P0, PT, R5, RZ, !P0 ;  /* 0x000000ff0500720c */ /* 0x001fda0004705670 */
[----:B-12---:R-:W-:Y:S05]  /*0090*/  @P0 BRA `(.L_x_1) ;  /* 0x0000000000200947 */ /* 0x006fea0003800000 */
[----:B------:R-:W-:Y:S02]  /*00a0*/  ULDC.64 UR4, c[0x0][0x198] ;  /* 0x0000660000047ab9 */ /* 0x000fe40000000a00 */
[----:B------:R-:W-:Y:S02]  /*00b0*/  UIADD3 UR6, UP0, UR4, 0xf0, URZ ;  /* 0x000000f004067890 */ /* 0x000fe4000ff1e03f */
[----:B------:R-:W-:Y:S02]  /*00c0*/  UIADD3 UR4, UP1, UR4, 0x1f0, URZ ;  /* 0x000001f004047890 */ /* 0x000fe4000ff3e03f */
[----:B------:R-:W-:Y:S02]  /*00d0*/  UIADD3.X UR7, URZ, UR5, URZ, UP0, !UPT ;  /* 0x000000053f077290 */ /* 0x000fe400087fe43f */
[----:B------:R-:W-:-:S07]  /*00e0*/  UIADD3.X UR5, URZ, UR5, URZ, UP1, !UPT ;  /* 0x000000053f057290 */ /* 0x000fce0008ffe43f */
[----:B------:R0:W-:Y:S02]  /*00f0*/  UTMACCTL.PF [UR6] ;  /* 0x00000000060079b9 */ /* 0x0001e40008040000 */
[----:B------:R0:W-:Y:S02]  /*0100*/  UTMACCTL.PF [UR4] ;  /* 0x00000000040079b9 */ /* 0x0001e40008040000 */
[----:B0-----:R-:W-:Y:S01]  /*0110*/  NOP ;  /* 0x0000000000007918 */ /* 0x001fe20000000000 */
.L_x_1:
[----:B------:R-:W-:Y:S05]  /*0120*/  BSYNC B0 ;  /* 0x0000000000007941 */ /* 0x000fea0003800000 */
.L_x_0:
[----:B------:R-:W0:Y:S02]  /*0130*/  SHFL.IDX PT, R3, R2, RZ, 0x1f ;  /* 0x00001fff02037589 */ /* 0x000e2400000e0000 */
[----:B0-----:R-:W-:-:S13]  /*0140*/  ISETP.NE.AND P0, PT, R3, RZ, PT ;  /* 0x000000ff0300720c */ /* 0x001fda0003f05270 */
[----:B------:R-:W-:Y:S05]  /*0150*/  @P0 BRA `(.L_x_2) ;  /* 0x0000000000840947 */ /* 0x000fea0003800000 */
[----:B------:R-:W-:Y:S01]  /*0160*/  ELECT P0, URZ, PT ;  /* 0x00000000003f782f */ /* 0x000fe20003800000 */
[----:B------:R-:W-:-:S12]  /*0170*/  BSSY B0, `(.L_x_2) ;  /* 0x000001f000007945 */ /* 0x000fd80003800000 */
[----:B------:R-:W-:Y:S05]  /*0180*/  @!P0 BRA `(.L_x_3) ;  /* 0x0000000000748947 */ /* 0x000fea0003800000 */
[----:B------:R-:W0:Y:S01]  /*0190*/  S2UR UR8, SR_CgaCtaId ;  /* 0x00000000000879c3 */ /* 0x000e220000008800 */
[----:B------:R-:W-:Y:S01]  /*01a0*/  UMOV UR4, 0x400 ;  /* 0x0000040000047882 */ /* 0x000fe20000000000 */
[----:B------:R-:W-:Y:S01]  /*01b0*/  UMOV UR5, 0x1 ;  /* 0x0000000100057882 */ /* 0x000fe20000000000 */
[----:B------:R-:W-:Y:S02]  /*01c0*/  UMOV UR6, 0x100 ;  /* 0x0000010000067882 */ /* 0x000fe40000000000 */
[----:B------:R-:W-:-:S04]  /*01d0*/  UIADD3 UR6, -UR6, 0x100000, URZ ;  /* 0x0010000006067890 */ /* 0x000fc8000fffe13f */
[----:B------:R-:W-:Y:S02]  /*01e0*/  USHF.L.U32 UR7, UR6, 0xb, URZ ;  /* 0x0000000b06077899 */ /* 0x000fe4000800063f */
[----:B------:R-:W-:Y:S02]  /*01f0*/  USHF.L.U32 UR6, UR6, 0x1, URZ ;  /* 0x0000000106067899 */ /* 0x000fe4000800063f */
[----:B0-----:R-:W-:Y:S02]  /*0200*/  ULEA UR8, UR8, UR4, 0x18 ;  /* 0x0000000408087291 */ /* 0x001fe4000f8ec03f */
[----:B------:R-:W-:-:S04]  /*0210*/  UIADD3 UR4, -UR5, 0x100000, URZ ;  /* 0x0010000005047890 */ /* 0x000fc8000fffe13f */
[----:B------:R-:W-:Y:S02]  /*0220*/  USHF.L.U32 UR5, UR4, 0xb, URZ ;  /* 0x0000000b04057899 */ /* 0x000fe4000800063f */
[----:B------:R-:W-:Y:S01]  /*0230*/  USHF.L.U32 UR4, UR4, 0x1, URZ ;  /* 0x0000000104047899 */ /* 0x000fe2000800063f */
[----:B------:R-:W0:Y:S11]  /*0240*/  FENCE.VIEW.ASYNC.S ;  /* 0x00000000000073c6 */ /* 0x000e360000000000 */
[----:B0-----:R0:W1:Y:S01]  /*0250*/  SYNCS.EXCH.64 URZ, [UR8], UR4 ;  /* 0x00000004083f75b2 */ /* 0x0010620008000100 */
[----:B------:R0:W2:Y:S01]  /*0260*/  SYNCS.EXCH.64 URZ, [UR8+0x40], UR6 ;  /* 0x00004006083f75b2 */ /* 0x0000a20008000100 */
[----:B------:R0:W3:Y:S01]  /*0270*/  SYNCS.EXCH.64 URZ, [UR8+0x8], UR4 ;  /* 0x00000804083f75b2 */ /* 0x0000e20008000100 */
[----:B------:R0:W4:Y:S01]  /*0280*/  SYNCS.EXCH.64 URZ, [UR8+0x48], UR6 ;  /* 0x00004806083f75b2 */ /* 0x0001220008000100 */
[----:B------:R0:W0:Y:S01]  /*0290*/  SYNCS.EXCH.64 URZ, [UR8+0x10], UR4 ;  /* 0x00001004083f75b2 */ /* 0x0000220008000100 */
        /* <DEDUP_REMOVED lines=11> */
[----:B------:R-:W-:Y:S01]  /*0350*/  NOP ;  /* 0x0000000000007918 */ /* 0x000fe20000000000 */
.L_x_3:
[----:B0-----:R-:W-:Y:S05]  /*0360*/  BSYNC B0 ;  /* 0x0000000000007941 */ /* 0x001fea0003800000 */
.L_x_2:
[----:B------:R-:W0:Y:S01]  /*0370*/  SHFL.IDX PT, R2, R2, RZ, 0x1f ;  /* 0x00001fff02027589 */ /* 0x000e2200000e0000 */
[----:B------:R-:W5:Y:S01]  /*0380*/  LDC R3, c[0x0][0x65c] ;  /* 0x00019700ff037b82 */ /* 0x000f620000000800 */
[----:B------:R-:W-:Y:S02]  /*0390*/  ELECT P0, URZ, PT ;  /* 0x00000000003f782f */ /* 0x000fe40003800000 */
[----:B------:R-:W-:Y:S01]  /*03a0*/  SHF.R.S32.HI R4, RZ, 0x1f, R5 ;  /* 0x0000001fff047819 */ /* 0x000fe20000011405 */
[----:B------:R-:W1:Y:S01]  /*03b0*/  S2R R8, SR_CTAID.Y ;  /* 0x0000000000087919 */ /* 0x000e620000002600 */
[----:B------:R-:W-:Y:S01]  /*03c0*/  UMOV UR4, 0x20 ;  /* 0x0000002000047882 */ /* 0x000fe20000000000 */
[----:B------:R-:W-:Y:S01]  /*03d0*/  ISETP.NE.AND P2, PT, R7, RZ, PT ;  /* 0x000000ff0700720c */ /* 0x000fe20003f45270 */
[----:B------:R-:W-:Y:S01]  /*03e0*/  NOP ;  /* 0x0000000000007918 */ /* 0x000fe20000000000 */
[----:B------:R-:W2:Y:S01]  /*03f0*/  S2R R6, SR_CTAID.X ;  /* 0x0000000000067919 */ /* 0x000ea20000002500 */
[----:B------:R-:W-:Y:S01]  /*0400*/  LEA.HI R4, R4, R5, RZ, 0x2 ;  /* 0x0000000504047211 */ /* 0x000fe200078f10ff */
[----:B------:R-:W-:-:S03]  /*0410*/  NOP ;  /* 0x0000000000007918 */ /* 0x000fc60000000000 */
[----:B------:R-:W-:-:S05]  /*0420*/  LOP3.LUT R4, R4, 0xfffffffc, RZ, 0xc0, !PT ;  /* 0xfffffffc04047812 */ /* 0x000fca00078ec0ff */
[----:B------:R-:W-:Y:S01]  /*0430*/  IMAD.IADD R5, R5, 0x1, -R4 ;  /* 0x0000000105057824 */ /* 0x000fe200078e0a04 */
[----:B0-----:R-:W-:Y:S02]  /*0440*/  ISETP.NE.OR P0, PT, R2, RZ, !P0 ;  /* 0x000000ff0200720c */ /* 0x001fe40004705670 */
[----:B-----5:R-:W-:-:S11]  /*0450*/  ISETP.NE.AND P3, PT, R3, 0x1, PT ;  /* 0x000000010300780c */ /* 0x020fd60003f65270 */
[----:B------:R-:W-:Y:S01]  /*0460*/  VOTEU.ALL UP0, P0 ;  /* 0x00000000003f7886 */ /* 0x000fe20000000000 */
[----:B------:R-:W-:Y:S01]  /*0470*/  VOTEU.ALL UP1, P0 ;  /* 0x00000000003f7886 */ /* 0x000fe20000020000 */
[----:B------:R-:W2:Y:S01]  /*0480*/  @P3 LDC R9, c[0x0][0x10] ;  /* 0x00000400ff093b82 */ /* 0x000ea20000000800 */
[----:B-1----:R-:W-:Y:S02]  /*0490*/  @P3 IMAD.MOV.U32 R2, RZ, RZ, R8 ;  /* 0x000000ffff023224 */ /* 0x002fe400078e0008 */
[----:B------:R-:W-:Y:S01]  /*04a0*/  @!UP0 UMOV UR6, 0x400 ;  /* 0x0000040000068882 */ /* 0x000fe20000000000 */
[----:B------:R-:W-:-:S04]  /*04b0*/  @!UP0 UIADD3 UR4, -UR4, 0x100000, URZ ;  /* 0x0010000004048890 */ /* 0x000fc8000fffe13f */
[----:B------:R-:W-:Y:S02]  /*04c0*/  @!UP0 USHF.L.U32 UR5, UR4, 0xb, URZ ;  /* 0x0000000b04058899 */ /* 0x000fe4000800063f */
[----:B------:R-:W-:Y:S01]  /*04d0*/  @!UP0 USHF.L.U32 UR4, UR4, 0x1, URZ ;  /* 0x0000000104048899 */ /* 0x000fe2000800063f */
[----:B------:R-:W-:Y:S02]  /*04e0*/  @P3 IMAD.MOV.U32 R3, RZ, RZ, RZ ;  /* 0x000000ffff033224 */ /* 0x000fe400078e00ff */
[----:B------:R-:W-:Y:S01]  /*04f0*/  @P3 IMAD.MOV.U32 R13, RZ, RZ, RZ ;  /* 0x000000ffff0d3224 */ /* 0x000fe200078e00ff */
[----:B------:R-:W0:Y:S08]  /*0500*/  @!UP0 S2UR UR7, SR_CgaCtaId ;  /* 0x00000000000789c3 */ /* 0x000e300000008800 */
[----:B------:R-:W1:Y:S01]  /*0510*/  @!P3 LDC R11, c[0x0][0xc] ;  /* 0x00000300ff0bbb82 */ /* 0x000e620000000800 */
[----:B--2---:R-:W-:-:S04]  /*0520*/  @P3 IMAD.WIDE.U32 R2, R6, R9, R2 ;  /* 0x0000000906023225 */ /* 0x004fc800078e0002 */
[----:B------:R-:W-:Y:S02]  /*0530*/  VIADD R9, R7, 0xffffffff ;  /* 0xffffffff07097836 */ /* 0x000fe40000000000 */
[----:B------:R-:W-:Y:S01]  /*0540*/  @P3 IMAD.IADD R3, R3, 0x1, R13 ;  /* 0x0000000103033824 */ /* 0x000fe200078e020d */
[----:B0-----:R-:W-:Y:S02]  /*0550*/  @!UP0 ULEA UR6, UR7, UR6, 0x18 ;  /* 0x0000000607068291 */ /* 0x001fe4000f8ec03f */
[----:B------:R-:W-:Y:S01]  /*0560*/  ISETP.GE.U32.AND P1, PT, R9, 0x2, PT ;  /* 0x000000020900780c */ /* 0x000fe20003f26070 */
[----:B------:R-:W-:Y:S01]  /*0570*/  VOTEU.ALL UP0, P0 ;  /* 0x00000000003f7886 */ /* 0x000fe20000000000 */
[----:B------:R-:W-:-:S04]  /*0580*/  ISETP.NE.AND P0, PT, R5, 0x3, PT ;  /* 0x000000030500780c */ /* 0x000fc80003f05270 */
[----:B------:R-:W-:-:S04]  /*0590*/  ISETP.EQ.OR P0, PT, R5, RZ, !P0 ;  /* 0x000000ff0500720c */ /* 0x000fc80004702670 */
[----:B------:R-:W-:Y:S01]  /*05a0*/  ISETP.EQ.AND P0, PT, R7, RZ, P0 ;  /* 0x000000ff0700720c */ /* 0x000fe20000702270 */
[----:B------:R-:W-:Y:S01]  /*05b0*/  IMAD.MOV.U32 R7, RZ, RZ, RZ ;  /* 0x000000ffff077224 */ /* 0x000fe200078e00ff */
[----:B------:R-:W0:Y:S02]  /*05c0*/  FENCE.VIEW.ASYNC.S ;  /* 0x00000000000073c6 */ /* 0x000e240000000000 */
[----:B0-----:R0:W3:Y:S01]  /*05d0*/  @!UP0 SYNCS.EXCH.64 URZ, [UR6+0x90], UR4 ;  /* 0x00009004063f85b2 */ /* 0x0010e20008000100 */
[----:B------:R-:W-:Y:S01]  /*05e0*/  SEL R4, RZ, 0x1, !P0 ;  /* 0x00000001ff047807 */ /* 0x000fe20004000000 */
[----:B-1----:R-:W-:-:S03]  /*05f0*/  @!P3 IMAD.WIDE.U32 R10, R11, R8, R6 ;  /* 0x000000080b0ab225 */ /* 0x002fc600078e0006 */
[----:B------:R-:W-:Y:S01]  /*0600*/  SEL R4, R4, 0x2, P1 ;  /* 0x0000000204047807 */ /* 0x000fe20000800000 */
[----:B------:R-:W-:Y:S02]  /*0610*/  @!P3 IMAD.MOV.U32 R2, RZ, RZ, R10 ;  /* 0x000000ffff02b224 */ /* 0x000fe400078e000a */
[----:B------:R-:W-:Y:S01]  /*0620*/  @!P3 IMAD.MOV.U32 R3, RZ, RZ, R11 ;  /* 0x000000ffff03b224 */ /* 0x000fe200078e000b */
[----:B------:R0:W3:Y:S01]  /*0630*/  @!UP1 SYNCS.EXCH.64 URZ, [UR6+0x98], UR4 ;  /* 0x00009804063f95b2 */ /* 0x0000e20008000100 */
[----:B------:R-:W-:Y:S01]  /*0640*/  NOP ;  /* 0x0000000000007918 */ /* 0x000fe20000000000 */
[----:B---34-:R-:W-:Y:S06]  /*0650*/  BAR.SYNC.DEFER_BLOCKING 0x0 ;  /* 0x0000000000007b1d */ /* 0x018fec0000010000 */
[----:B------:R-:W-:Y:S05]  /*0660*/  @!P2 BRA `(.L_x_4) ;  /* 0x000000600064a947 */ /* 0x000fea0003800000 */
[----:B------:R-:W-:-:S13]  /*0670*/  ISETP.GT.U32.AND P0, PT, R9, 0x1, PT ;  /* 0x000000010900780c */ /* 0x000fda0003f04070 */
[----:B0-----:R-:W-:Y:S05]  /*0680*/  @P0 EXIT ;  /* 0x000000000000094d */ /* 0x001fea0003800000 */
[----:B------:R-:W-:Y:S01]  /*0690*/  ULDC.64 UR4, c[0x0][0x650] ;  /* 0x0001940000047ab9 */ /* 0x000fe20000000a00 */
[----:B------:R-:W-:Y:S01]  /*06a0*/  PRMT R9, RZ, 0x7610, R9 ;  /* 0x00007610ff097816 */ /* 0x000fe20000000009 */
[----:B------:R-:W-:Y:S01]  /*06b0*/  IMAD.MOV.U32 R15, RZ, RZ, -0x1 ;  /* 0xffffffffff0f7424 */ /* 0x000fe200078e00ff */
[----:B------:R-:W-:Y:S01]  /*06c0*/  ISETP.GE.U32.AND P0, PT, R2, UR4, PT ;  /* 0x0000000402007c0c */ /* 0x000fe2000bf06070 */
[----:B------:R-:W-:Y:S02]  /*06d0*/  IMAD.MOV.U32 R85, RZ, RZ, -0x1 ;  /* 0xffffffffff557424 */ /* 0x000fe400078e00ff */
[----:B------:R-:W-:Y:S01]  /*06e0*/  IMAD.MOV.U32 R14, RZ, RZ, -0x1 ;  /* 0xffffffffff0e7424 */ /* 0x000fe200078e00ff */
[----:B------:R-:W-:-:S13]  /*06f0*/  ISETP.GE.U32.AND.EX P0, PT, R3, UR5, PT, P0 ;  /* 0x0000000503007c0c */ /* 0x000fda000bf06100 */
[----:B------:R-:W-:Y:S05]  /*0700*/  @P0 BRA `(.L_x_5) ;  /* 0x00000004005c0947 */ /* 0x000fea0003800000 */
[----:B------:R-:W0:Y:S01]  /*0710*/  LDC.64 R16, c[0x0][0x628] ;  /* 0x00018a00ff107b82 */ /* 0x000e220000000a00 */
[----:B------:R-:W-:Y:S02]  /*0720*/  IMAD.MOV.U32 R10, RZ, RZ, R2 ;  /* 0x000000ffff0a7224 */ /* 0x000fe400078e0002 */
[----:B------:R-:W-:-:S05]  /*0730*/  IMAD.MOV.U32 R11, RZ, RZ, R3 ;  /* 0x000000ffff0b7224 */ /* 0x000fca00078e0003 */
[----:B------:R-:W1:Y:S08]  /*0740*/  LDC R18, c[0x0][0x630] ;  /* 0x00018c00ff127b82 */ /* 0x000e700000000800 */
[----:B------:R-:W2:Y:S01]  /*0750*/  LDC.64 R20, c[0x0][0x620] ;  /* 0x00018800ff147b82 */ /* 0x000ea20000000a00 */
[----:B0-----:R-:W-:-:S04]  /*0760*/  ISETP.NE.U32.AND P0, PT, R16, RZ, PT ;  /* 0x000000ff1000720c */ /* 0x001fc80003f05070 */
[----:B------:R-:W-:-:S13]  /*0770*/  ISETP.NE.AND.EX P0, PT, R17, RZ, PT, P0 ;  /* 0x000000ff1100720c */ /* 0x000fda0003f05300 */
[----:B-12---:R-:W-:Y:S05]  /*0780*/  @!P0 BRA `(.L_x_6) ;  /* 0x0000000000288947 */ /* 0x006fea0003800000 */
[----:B------:R-:W0:Y:S02]  /*0790*/  LDC R5, c[0x0][0x634] ;  /* 0x00018d00ff057b82 */ /* 0x000e240000000800 */
[----:B0-----:R-:W-:-:S05]  /*07a0*/  IADD3 R5, P0, R2, R5, RZ ;  /* 0x0000000502057210 */ /* 0x001fca0007f1e0ff */
[----:B------:R-:W-:-:S04]  /*07b0*/  IMAD.X R9, RZ, RZ, R3, P0 ;  /* 0x000000ffff097224 */ /* 0x000fc800000e0603 */
[----:B------:R-:W-:-:S04]  /*07c0*/  IMAD.WIDE.U32 R10, R9, R16, RZ ;  /* 0x00000010090a7225 */ /* 0x000fc800078e00ff */
[----:B------:R-:W-:-:S04]  /*07d0*/  IMAD.WIDE.U32 R12, P0, R5, R17, R10 ;  /* 0x00000011050c7225 */ /* 0x000fc8000780000a */
[----:B------:R-:W-:-:S04]  /*07e0*/  IMAD.WIDE.U32 R10, R5, R16, RZ ;  /* 0x00000010050a7225 */ /* 0x000fc800078e00ff */
[----:B------:R-:W-:Y:S01]  /*07f0*/  IMAD.X R15, RZ, RZ, RZ, P0 ;  /* 0x000000ffff0f7224 */ /* 0x000fe200000e06ff */
[----:B------:R-:W-:Y:S01]  /*0800*/  IADD3 RZ, P0, R11, R12, RZ ;  /* 0x0000000c0bff7210 */ /* 0x000fe20007f1e0ff */
[----:B------:R-:W-:-:S04]  /*0810*/  IMAD.MOV.U32 R14, RZ, RZ, R13 ;  /* 0x000000ffff0e7224 */ /* 0x000fc800078e000d */
[----:B------:R-:W-:-:S08]  /*0820*/  IMAD.WIDE.U32.X R10, R9, R17, R14, P0 ;  /* 0x00000011090a7225 */ /* 0x000fd000000e040e */
.L_x_6:
[-CC-:B------:R-:W-:Y:S01]  /*0830*/  SHF.R.U64 R26, R10, R18.reuse, R11.reuse ;  /* 0x000000120a1a7219 */ /* 0x180fe2000000120b */
[----:B------:R-:W0:Y:S01]  /*0840*/  LDC.64 R22, c[0x0][0x640] ;  /* 0x00019000ff167b82 */ /* 0x000e220000000a00 */
[----:B------:R-:W-:Y:S01]  /*0850*/  SHF.R.U32.HI R7, RZ, R18, R11 ;  /* 0x00000012ff077219 */ /* 0x000fe2000001160b */
[----:B------:R-:W-:Y:S01]  /*0860*/  ULDC UR4, c[0x0][0x150] ;  /* 0x0000540000047ab9 */ /* 0x000fe20000000800 */
[----:B------:R-:W-:Y:S02]  /*0870*/  IADD3 R9, P0, RZ, -R26, RZ ;  /* 0x8000001aff097210 */ /* 0x000fe40007f1e0ff */
[----:B------:R-:W-:-:S03]  /*0880*/  I2FP.F32.U32 R5, R6 ;  /* 0x0000000600057245 */ /* 0x000fc60000201000 */
[----:B------:R-:W1:Y:S01]  /*0890*/  LDC R14, c[0x0][0x618] ;  /* 0x00018600ff0e7b82 */ /* 0x000e620000000800 */
[----:B------:R-:W-:Y:S02]  /*08a0*/  IMAD.X R13, RZ, RZ, ~R7, P0 ;  /* 0x000000ffff0d7224 */ /* 0x000fe400000e0e07 */
[----:B------:R-:W-:Y:S01]  /*08b0*/  FMUL R5, R5, UR4 ;  /* 0x0000000405057c20 */ /* 0x000fe20008400000 */
[----:B------:R-:W-:Y:S01]  /*08c0*/  IMAD.WIDE.U32 R10, R9, R20, R2 ;  /* 0x00000014090a7225 */ /* 0x000fe200078e0002 */
[----:B------:R-:W-:-:S03]  /*08d0*/  ULDC UR4, c[0x0][0x154] ;  /* 0x0000550000047ab9 */ /* 0x000fc60000000800 */
[----:B------:R-:W-:Y:S01]  /*08e0*/  IMAD R12, R13, R20, RZ ;  /* 0x000000140d0c7224 */ /* 0x000fe200078e02ff */
[----:B------:R-:W2:Y:S01]  /*08f0*/  LDC R7, c[0x0][0x144] ;  /* 0x00005100ff077b82 */ /* 0x000ea20000000800 */
[----:B------:R-:W3:Y:S01]  /*0900*/  F2I.U32.TRUNC.NTZ R5, R5 ;  /* 0x0000000500057305 */ /* 0x000ee2000020f000 */
[----:B------:R-:W-:Y:S02]  /*0910*/  IMAD.MOV.U32 R13, RZ, RZ, -0x1 ;  /* 0xffffffffff0d7424 */ /* 0x000fe400078e00ff */
[----:B------:R-:W-:-:S04]  /*0920*/  IMAD R9, R9, R21, R12 ;  /* 0x0000001509097224 */ /* 0x000fc800078e020c */
[----:B------:R-:W4:Y:S01]  /*0930*/  LDC R18, c[0x0][0x608] ;  /* 0x00018200ff127b82 */ /* 0x000f220000000800 */
[----:B------:R-:W-:Y:S01]  /*0940*/  IMAD.IADD R11, R11, 0x1, R9 ;  /* 0x000000010b0b7824 */ /* 0x000fe200078e0209 */
[----:B0-----:R-:W-:Y:S02]  /*0950*/  ISETP.NE.U32.AND P0, PT, R22, RZ, PT ;  /* 0x000000ff1600720c */ /* 0x001fe40003f05070 */
[----:B------:R-:W-:Y:S02]  /*0960*/  I2FP.F32.U32 R9, R8 ;  /* 0x0000000800097245 */ /* 0x000fe40000201000 */
[----:B------:R-:W-:Y:S02]  /*0970*/  ISETP.NE.AND.EX P0, PT, R23, RZ, PT, P0 ;  /* 0x000000ff1700720c */ /* 0x000fe40003f05300 */
[----:B------:R-:W0:Y:S01]  /*0980*/  LDC R12, c[0x0][0x658] ;  /* 0x00019600ff0c7b82 */ /* 0x000e220000000800 */
[-C--:B-1----:R-:W-:Y:S01]  /*0990*/  SHF.R.U64 R16, R10, R14.reuse, R11 ;  /* 0x0000000e0a107219 */ /* 0x082fe2000000120b */
[----:B---3--:R-:W-:Y:S01]  /*09a0*/  IMAD.MOV R10, RZ, RZ, -R5 ;  /* 0x000000ffff0a7224 */ /* 0x008fe200078e0a05 */
[----:B------:R-:W-:-:S05]  /*09b0*/  SHF.R.U32.HI R11, RZ, R14, R11 ;  /* 0x0000000eff0b7219 */ /* 0x000fca000001160b */
[----:B------:R-:W1:Y:S01]  /*09c0*/  LDC R17, c[0x0][0x148] ;  /* 0x00005200ff117b82 */ /* 0x000e620000000800 */
[----:B--2---:R-:W-:Y:S02]  /*09d0*/  IMAD R5, R7, R10, R6 ;  /* 0x0000000a07057224 */ /* 0x004fe400078e0206 */
[----:B------:R-:W-:-:S04]  /*09e0*/  FMUL R7, R9, UR4 ;  /* 0x0000000409077c20 */ /* 0x000fc80008400000 */
[----:B------:R2:W3:Y:S01]  /*09f0*/  F2I.U32.TRUNC.NTZ R15, R7 ;  /* 0x00000007000f7305 */ /* 0x0004e2000020f000 */
[----:B------:R-:W1:Y:S01]  /*0a00*/  LDC R21, c[0x0][0x600] ;  /* 0x00018000ff157b82 */ /* 0x000e620000000800 */
[-CC-:B----4-:R-:W-:Y:S02]  /*0a10*/  SHF.R.U64 R27, R16, R18.reuse, R11.reuse ;  /* 0x00000012101b7219 */ /* 0x190fe4000000120b */
[----:B------:R-:W-:Y:S01]  /*0a20*/  SHF.R.U32.HI R9, RZ, R18, R11 ;  /* 0x00000012ff097219 */ /* 0x000fe2000001160b */
[----:B------:R-:W-:-:S04]  /*0a30*/  IMAD.MOV.U32 R11, RZ, RZ, 0x1 ;  /* 0x00000001ff0b7424 */ /* 0x000fc800078e00ff */
[----:B------:R-:W4:Y:S01]  /*0a40*/  LDC R20, c[0x0][0x648] ;  /* 0x00019200ff147b82 */ /* 0x000f220000000800 */
[-C--:B0-----:R-:W-:Y:S02]  /*0a50*/  SHF.L.U32 R6, R13, R12.reuse, RZ ;  /* 0x0000000c0d067219 */ /* 0x081fe400000006ff */
[-CC-:B------:R-:W-:Y:S02]  /*0a60*/  SHF.R.U64 R18, R27, R12.reuse, R9.reuse ;  /* 0x0000000c1b127219 */ /* 0x180fe40000001209 */
[----:B------:R-:W-:Y:S02]  /*0a70*/  SHF.R.U32.HI R19, RZ, R12, R9 ;  /* 0x0000000cff137219 */ /* 0x000fe40000011609 */
[----:B------:R-:W-:Y:S01]  /*0a80*/  LOP3.LUT R14, RZ, R6, RZ, 0x33, !PT ;  /* 0x00000006ff0e7212 */ /* 0x000fe200078e33ff */
[----:B------:R-:W0:Y:S01]  /*0a90*/  LDC R25, c[0x0][0x638] ;  /* 0x00018e00ff197b82 */ /* 0x000e220000000800 */
[----:B------:R-:W-:Y:S01]  /*0aa0*/  SHF.L.U32 R9, R11, R12, RZ ;  /* 0x0000000c0b097219 */ /* 0x000fe200000006ff */
[----:B------:R-:W-:-:S02]  /*0ab0*/  IMAD.MOV.U32 R6, RZ, RZ, R18 ;  /* 0x000000ffff067224 */ /* 0x000fc400078e0012 */
[----:B--2---:R-:W-:-:S04]  /*0ac0*/  IMAD.MOV.U32 R7, RZ, RZ, R19 ;  /* 0x000000ffff077224 */ /* 0x004fc800078e0013 */
[----:B------:R-:W2:Y:S01]  /*0ad0*/  LDC R24, c[0x0][0x610] ;  /* 0x00018400ff187b82 */ /* 0x000ea20000000800 */
[----:B---3--:R-:W-:Y:S05]  /*0ae0*/  @!P0 BRA `(.L_x_7) ;  /* 0x0000000000288947 */ /* 0x008fea0003800000 */
[----:B------:R-:W3:Y:S02]  /*0af0*/  LDC R13, c[0x0][0x64c] ;  /* 0x00019300ff0d7b82 */ /* 0x000ee40000000800 */
[----:B---3--:R-:W-:-:S05]  /*0b00*/  IADD3 R13, P0, R18, R13, RZ ;  /* 0x0000000d120d7210 */ /* 0x008fca0007f1e0ff */
        /* <DEDUP_REMOVED lines=8> */
.L_x_7:
[----:B----4-:R-:W-:Y:S01]  /*0b90*/  SHF.R.U64 R6, R6, R20, R7 ;  /* 0x0000001406067219 */ /* 0x010fe20000001207 */
[----:B-1----:R-:W-:Y:S01]  /*0ba0*/  VIADD R7, R21, 0xffffffff ;  /* 0xffffffff15077836 */ /* 0x002fe20000000000 */
[----:B------:R-:W-:Y:S01]  /*0bb0*/  LOP3.LUT R14, R27, R14, RZ, 0xc0, !PT ;  /* 0x0000000e1b0e7212 */ /* 0x000fe200078ec0ff */
[----:B------:R-:W-:Y:S02]  /*0bc0*/  IMAD.MOV R15, RZ, RZ, -R15 ;  /* 0x000000ffff0f7224 */ /* 0x000fe400078e0a0f */
[----:B------:R-:W-:Y:S01]  /*0bd0*/  IMAD.MOV R10, RZ, RZ, -R6 ;  /* 0x000000ffff0a7224 */ /* 0x000fe200078e0a06 */
[----:B------:R-:W-:Y:S01]  /*0be0*/  LOP3.LUT R7, R16, R7, RZ, 0xc0, !PT ;  /* 0x0000000710077212 */ /* 0x000fe200078ec0ff */
[----:B------:R-:W-:Y:S02]  /*0bf0*/  IMAD R14, R9, R6, R14 ;  /* 0x00000006090e7224 */ /* 0x000fe400078e020e */
[----:B------:R-:W-:Y:S02]  /*0c00*/  @P3 IMAD R5, R17, R15, R8 ;  /* 0x0000000f11053224 */ /* 0x000fe400078e0208 */
[----:B0-----:R-:W-:-:S02]  /*0c10*/  IMAD R6, R10, R25, R18 ;  /* 0x000000190a067224 */ /* 0x001fc400078e0212 */
[----:B--2---:R-:W-:Y:S02]  /*0c20*/  IMAD R5, R14, R24, R5 ;  /* 0x000000180e057224 */ /* 0x004fe400078e0205 */
[----:B------:R-:W-:Y:S02]  /*0c30*/  IMAD R6, R6, R21, R7 ;  /* 0x0000001506067224 */ /* 0x000fe400078e0207 */
[----:B------:R-:W-:Y:S02]  /*0c40*/  IMAD.MOV.U32 R9, RZ, RZ, 0x1 ;  /* 0x00000001ff097424 */ /* 0x000fe400078e00ff */
[----:B------:R-:W-:Y:S01]  /*0c50*/  IMAD.MOV.U32 R14, RZ, RZ, R26 ;  /* 0x000000ffff0e7224 */ /* 0x000fe200078e001a */
[----:B------:R-:W-:Y:S02]  /*0c60*/  SEL R85, R6, R5, !P3 ;  /* 0x0000000506557207 */ /* 0x000fe40005800000 */
[----:B------:R-:W-:-:S07]  /*0c70*/  SEL R15, R5, R6, !P3 ;  /* 0x00000006050f7207 */ /* 0x000fce0005800000 */
.L_x_5:
[----:B------:R-:W-:-:S08]  /*0c80*/  NOP ;  /* 0x0000000000007918 */ /* 0x000fd00000000000 */
[----:B------:R-:W0:Y:S02]  /*0c90*/  USETMAXREG.TRY_ALLOC.CTAPOOL UP0, 0xe8 ;  /* 0x000000e8000079c8 */ /* 0x000e240008000600 */
[----:B0-----:R-:W-:-:S13]  /*0ca0*/  PLOP3.LUT P0, PT, PT, PT, UP0, 0x80, 0x0 ;  /* 0x000000000000781c */ /* 0x001fda0003f0f008 */
[----:B------:R-:W-:Y:S05]  /*0cb0*/  @!P0 BRA `(.L_x_5) ;  /* 0xfffffffc00f08947 */ /* 0x000fea000383ffff */
[----:B------:R-:W-:Y:S01]  /*0cc0*/  ULDC.64 UR4, c[0x0][0x598] ;  /* 0x0001660000047ab9 */ /* 0x000fe20000000a00 */
[----:B------:R-:W-:Y:S01]  /*0cd0*/  ULDC.64 UR24, c[0x0][0x208] ;  /* 0x0000820000187ab9 */ /* 0x000fe20000000a00 */
[----:B------:R-:W-:-:S04]  /*0ce0*/  ISETP.NE.U32.AND P0, PT, RZ, UR4, PT ;  /* 0x00000004ff007c0c */ /* 0x000fc8000bf05070 */
[----:B------:R-:W-:-:S13]  /*0cf0*/  ISETP.NE.AND.EX P0, PT, RZ, UR5, PT, P0 ;  /* 0x00000005ff007c0c */ /* 0x000fda000bf05300 */
[----:B------:R-:W-:Y:S05]  /*0d00*/  @!P0 BRA `(.L_x_8) ;  /* 0x00000000001c8947 */ /* 0x000fea0003800000 */
[----:B------:R-:W0:Y:S02]  /*0d10*/  LDC.64 R6, c[0x0][0x598] ;  /* 0x00016600ff067b82 */ /* 0x000e240000000a00 */
[----:B0-----:R-:W2:Y:S02]  /*0d20*/  LDG.E.64 R6, desc[UR24][R6.64] ;  /* 0x0000001806067981 */ /* 0x001ea4000c1e1b00 */
[----:B--2---:R-:W-:-:S04]  /*0d30*/  ISETP.NE.U32.AND P0, PT, R6, RZ, PT ;  /* 0x000000ff0600720c */ /* 0x004fc80003f05070 */
[----:B------:R-:W-:-:S13]  /*0d40*/  ISETP.NE.AND.EX P0, PT, R7, RZ, PT, P0 ;  /* 0x000000ff0700720c */ /* 0x000fda0003f05300 */
[----:B------:R-:W-:Y:S05]  /*0d50*/  @!P0 BRA `(.L_x_8) ;  /* 0x0000000000088947 */ /* 0x000fea0003800000 */
[----:B------:R0:W5:Y:S01]  /*0d60*/  LD.E R5, desc[UR24][R6.64] ;  /* 0x0000001806057980 */ /* 0x000162000c101900 */
[----:B------:R-:W-:Y:S05]  /*0d70*/  BRA `(.L_x_9) ;  /* 0x0000000000207947 */ /* 0x000fea0003800000 */
.L_x_8:
[----:B------:R-:W-:Y:S02]  /*0d80*/  ULDC.64 UR4, c[0x0][0x588] ;  /* 0x0001620000047ab9 */ /* 0x000fe40000000a00 */
[----:B------:R-:W-:-:S04]  /*0d90*/  ISETP.NE.U32.AND P0, PT, RZ, UR4, PT ;  /* 0x00000004ff007c0c */ /* 0x000fc8000bf05070 */
[----:B------:R-:W-:-:S13]  /*0da0*/  ISETP.NE.AND.EX P0, PT, RZ, UR5, PT, P0 ;  /* 0x00000005ff007c0c */ /* 0x000fda000bf05300 */
[----:B------:R-:W-:Y:S05]  /*0db0*/  @!P0 BRA `(.L_x_10) ;  /* 0x00000000000c8947 */ /* 0x000fea0003800000 */
[----:B------:R-:W0:Y:S02]  /*0dc0*/  LDC.64 R6, c[0x0][0x588] ;  /* 0x00016200ff067b82 */ /* 0x000e240000000a00 */
[----:B0-----:R1:W5:Y:S01]  /*0dd0*/  LDG.E R5, desc[UR24][R6.64] ;  /* 0x0000001806057981 */ /* 0x001362000c1e1900 */
[----:B------:R-:W-:Y:S05]  /*0de0*/  BRA `(.L_x_9) ;  /* 0x0000000000047947 */ /* 0x000fea0003800000 */
.L_x_10:
[----:B------:R-:W2:Y:S02]  /*0df0*/  LDC R5, c[0x0][0x580] ;  /* 0x00016000ff057b82 */ /* 0x000ea40000000800 */
.L_x_9:
[----:B------:R-:W-:Y:S02]  /*0e00*/  ULDC.64 UR4, c[0x0][0x5a0] ;  /* 0x0001680000047ab9 */ /* 0x000fe40000000a00 */
[----:B------:R-:W-:-:S04]  /*0e10*/  ISETP.NE.U32.AND P0, PT, RZ, UR4, PT ;  /* 0x00000004ff007c0c */ /* 0x000fc8000bf05070 */
[----:B------:R-:W-:-:S13]  /*0e20*/  ISETP.NE.AND.EX P0, PT, RZ, UR5, PT, P0 ;  /* 0x00000005ff007c0c */ /* 0x000fda000bf05300 */
[----:B------:R-:W-:Y:S05]  /*0e30*/  @!P0 BRA `(.L_x_11) ;  /* 0x00000000001c8947 */ /* 0x000fea0003800000 */
[----:B01----:R-:W0:Y:S02]  /*0e40*/  LDC.64 R6, c[0x0][0x5a0] ;  /* 0x00016800ff067b82 */ /* 0x003e240000000a00 */
[----:B0-----:R-:W3:Y:S02]  /*0e50*/  LDG.E.64 R6, desc[UR24][R6.64] ;  /* 0x0000001806067981 */ /* 0x001ee4000c1e1b00 */
[----:B---3--:R-:W-:-:S04]  /*0e60*/  ISETP.NE.U32.AND P0, PT, R6, RZ, PT ;  /* 0x000000ff0600720c */ /* 0x008fc80003f05070 */
[----:B------:R-:W-:-:S13]  /*0e70*/  ISETP.NE.AND.EX P0, PT, R7, RZ, PT, P0 ;  /* 0x000000ff0700720c */ /* 0x000fda0003f05300 */
[----:B------:R-:W-:Y:S05]  /*0e80*/  @!P0 BRA `(.L_x_11) ;  /* 0x0000000000088947 */ /* 0x000fea0003800000 */
[----:B------:R0:W5:Y:S01]  /*0e90*/  LD.E R10, desc[UR24][R6.64] ;  /* 0x00000018060a7980 */ /* 0x000162000c101900 */
[----:B------:R-:W-:Y:S05]  /*0ea0*/  BRA `(.L_x_12) ;  /* 0x0000000000207947 */ /* 0x000fea0003800000 */
.L_x_11:
[----:B------:R-:W-:Y:S02]  /*0eb0*/  ULDC.64 UR4, c[0x0][0x590] ;  /* 0x0001640000047ab9 */ /* 0x000fe40000000a00 */
[----:B------:R-:W-:-:S04]  /*0ec0*/  ISETP.NE.U32.AND P0, PT, RZ, UR4, PT ;  /* 0x00000004ff007c0c */ /* 0x000fc8000bf05070 */
[----:B------:R-:W-:-:S13]  /*0ed0*/  ISETP.NE.AND.EX P0, PT, RZ, UR5, PT, P0 ;  /* 0x00000005ff007c0c */ /* 0x000fda000bf05300 */
[----:B------:R-:W-:Y:S05]  /*0ee0*/  @!P0 BRA `(.L_x_13) ;  /* 0x00000000000c8947 */ /* 0x000fea0003800000 */
[----:B------:R-:W3:Y:S02]  /*0ef0*/  LDC.64 R10, c[0x0][0x590] ;  /* 0x00016400ff0a7b82 */ /* 0x000ee40000000a00 */
[----:B---3--:R3:W5:Y:S01]  /*0f00*/  LDG.E R10, desc[UR24][R10.64] ;  /* 0x000000180a0a7981 */ /* 0x008762000c1e1900 */
[----:B------:R-:W-:Y:S05]  /*0f10*/  BRA `(.L_x_12) ;  /* 0x0000000000047947 */ /* 0x000fea0003800000 */
.L_x_13:
[----:B------:R-:W4:Y:S02]  /*0f20*/  LDC R10, c[0x0][0x584] ;  /* 0x00016100ff0a7b82 */ /* 0x000f240000000800 */
.L_x_12:
[----:B------:R-:W-:-:S13]  /*0f30*/  LOP3.LUT P0, RZ, R9, 0xff, RZ, 0xc0, !PT ;  /* 0x000000ff09ff7812 */ /* 0x000fda000780c0ff */
[----:B------:R-:W-:Y:S05]  /*0f40*/  @!P0 EXIT ;  /* 0x000000000000894d */ /* 0x000fea0003800000 */
[----:B------:R-:W-:Y:S01]  /*0f50*/  ULDC UR4, c[0x0][0x28c] ;  /* 0x0000a30000047ab9 */ /* 0x000fe20000000800 */
[----:B------:R-:W-:Y:S01]  /*0f60*/  LOP3.LUT R94, R4, 0x1, RZ, 0xfc, !PT ;  /* 0x00000001045e7812 */ /* 0x000fe200078efcff */
[----:B------:R-:W-:-:S04]  /*0f70*/  UIADD3 UR4, UR4, 0x7f, URZ ;  /* 0x0000007f04047890 */ /* 0x000fc8000fffe03f */
[----:B------:R-:W-:-:S04]  /*0f80*/  USHF.R.S32.HI UR5, URZ, 0x1f, UR4 ;  /* 0x0000001f3f057899 */ /* 0x000fc80008011404 */
[----:B------:R-:W-:-:S03]  /*0f90*/  ULEA.HI UR5, UR5, UR4, URZ, 0x7 ;  /* 0x0000000405057291 */ /* 0x000fc6000f8f383f */
[----:B------:R-:W-:Y:S01]  /*0fa0*/  UMOV UR4, URZ ;  /* 0x0000003f00047c82 */ /* 0x000fe20008000000 */
[----:B------:R-:W-:-:S03]  /*0fb0*/  USHF.R.S32.HI UR9, URZ, 0x7, UR5 ;  /* 0x000000073f097899 */ /* 0x000fc60008011405 */
[----:B------:R-:W-:-:S09]  /*0fc0*/  UMOV UR5, URZ ;  /* 0x0000003f00057c82 */ /* 0x000fd20008000000 */
.L_x_118:
[----:B01----:R-:W-:Y:S01]  /*0fd0*/  LOP3.LUT R6, R0, 0x80, RZ, 0xc0, !PT ;  /* 0x0000008000067812 */ /* 0x003fe200078ec0ff */
[----:B------:R-:W0:Y:S01]  /*0fe0*/  S2UR UR13, SR_CgaCtaId ;  /* 0x00000000000d79c3 */ /* 0x000e220000008800 */
[----:B------:R-:W-:Y:S01]  /*0ff0*/  UMOV UR12, 0x400 ;  /* 0x00000400000c7882 */ /* 0x000fe20000000000 */
[----:B------:R-:W-:Y:S01]  /*1000*/  UMOV UR6, URZ ;  /* 0x0000003f00067c82 */ /* 0x000fe20008000000 */
[----:B------:R-:W-:Y:S01]  /*1010*/  SHF.R.U32.HI R6, RZ, 0x7, R6 ;  /* 0x00000007ff067819 */ /* 0x000fe20000011606 */
[----:B------:R-:W-:Y:S01]  /*1020*/  UMOV UR7, URZ ;  /* 0x0000003f00077c82 */ /* 0x000fe20008000000 */
[----:B------:R-:W-:Y:S01]  /*1030*/  CS2R R12, SRZ ;  /* 0x00000000000c7805 */ /* 0x000fe2000001ff00 */
[----:B---3--:R-:W-:Y:S01]  /*1040*/  IMAD.MOV.U32 R11, RZ, RZ, RZ ;  /* 0x000000ffff0b7224 */ /* 0x008fe200078e00ff */
[----:B------:R-:W-:Y:S01]  /*1050*/  CS2R R16, SRZ ;  /* 0x0000000000107805 */ /* 0x000fe2000001ff00 */
[----:B------:R-:W1:Y:S01]  /*1060*/  LDC R7, c[0x0][0x28c] ;  /* 0x0000a300ff077b82 */ /* 0x000e620000000800 */
[----:B------:R-:W3:Y:S01]  /*1070*/  SHFL.IDX PT, R6, R6, RZ, 0x1f ;  /* 0x00001fff06067589 */ /* 0x000ee200000e0000 */
[----:B------:R-:W-:-:S02]  /*1080*/  CS2R R18, SRZ ;  /* 0x0000000000127805 */ /* 0x000fc4000001ff00 */
[----:B------:R-:W-:Y:S02]  /*1090*/  CS2R R20, SRZ ;  /* 0x0000000000147805 */ /* 0x000fe4000001ff00 */
[----:B------:R-:W-:Y:S02]  /*10a0*/  CS2R R22, SRZ ;  /* 0x0000000000167805 */ /* 0x000fe4000001ff00 */
[----:B------:R-:W-:Y:S02]  /*10b0*/  CS2R R64, SRZ ;  /* 0x0000000000407805 */ /* 0x000fe4000001ff00 */
[----:B------:R-:W-:Y:S02]  /*10c0*/  CS2R R66, SRZ ;  /* 0x0000000000427805 */ /* 0x000fe4000001ff00 */
[----:B------:R-:W-:Y:S02]  /*10d0*/  CS2R R68, SRZ ;  /* 0x0000000000447805 */ /* 0x000fe4000001ff00 */
[----:B------:R-:W-:-:S02]  /*10e0*/  CS2R R70, SRZ ;  /* 0x0000000000467805 */ /* 0x000fc4000001ff00 */
[----:B------:R-:W-:Y:S02]  /*10f0*/  CS2R R72, SRZ ;  /* 0x0000000000487805 */ /* 0x000fe4000001ff00 */
[----:B------:R-:W-:Y:S02]  /*1100*/  CS2R R74, SRZ ;  /* 0x00000000004a7805 */ /* 0x000fe4000001ff00 */
[----:B------:R-:W-:Y:S02]  /*1110*/  CS2R R76, SRZ ;  /* 0x00000000004c7805 */ /* 0x000fe4000001ff00 */
[----:B------:R-:W-:Y:S02]  /*1120*/  CS2R R78, SRZ ;  /* 0x00000000004e7805 */ /* 0x000fe4000001ff00 */
[----:B------:R-:W-:Y:S02]  /*1130*/  CS2R R80, SRZ ;  /* 0x0000000000507805 */ /* 0x000fe4000001ff00 */
[----:B------:R-:W-:Y:S01]  /*1140*/  CS2R R82, SRZ ;  /* 0x0000000000527805 */ /* 0x000fe2000001ff00 */
[----:B------:R-:W-:Y:S01]  /*1150*/  IMAD.MOV.U32 R84, RZ, RZ, RZ ;  /* 0x000000ffff547224 */ /* 0x000fe200078e00ff */
[----:B------:R-:W-:-:S02]  /*1160*/  CS2R R86, SRZ ;  /* 0x0000000000567805 */ /* 0x000fc4000001ff00 */
[----:B------:R-:W-:Y:S02]  /*1170*/  CS2R R88, SRZ ;  /* 0x0000000000587805 */ /* 0x000fe4000001ff00 */
[----:B------:R-:W-:Y:S02]  /*1180*/  CS2R R90, SRZ ;  /* 0x00000000005a7805 */ /* 0x000fe4000001ff00 */
[----:B------:R-:W-:Y:S01]  /*1190*/  CS2R R92, SRZ ;  /* 0x00000000005c7805 */ /* 0x000fe2000001ff00 */
[----:B------:R-:W-:Y:S01]  /*11a0*/  IMAD.U32 R9, RZ, RZ, UR4 ;  /* 0x00000004ff097e24 */ /* 0x000fe2000f8e00ff */
[----:B------:R-:W-:Y:S02]  /*11b0*/  CS2R R56, SRZ ;  /* 0x0000000000387805 */ /* 0x000fe4000001ff00 */
[----:B------:R-:W-:Y:S02]  /*11c0*/  CS2R R58, SRZ ;  /* 0x00000000003a7805 */ /* 0x000fe4000001ff00 */
[----:B------:R-:W-:-:S02]  /*11d0*/  CS2R R60, SRZ ;  /* 0x00000000003c7805 */ /* 0x000fc4000001ff00 */
[----:B-1----:R-:W-:Y:S02]  /*11e0*/  ISETP.GE.AND P0, PT, R7, 0x1, PT ;  /* 0x000000010700780c */ /* 0x002fe40003f06270 */
[----:B------:R-:W-:Y:S02]  /*11f0*/  CS2R R62, SRZ ;  /* 0x00000000003e7805 */ /* 0x000fe4000001ff00 */
[----:B---3--:R-:W-:Y:S02]  /*1200*/  R2UR UR8, R6 ;  /* 0x00000000060872ca */ /* 0x008fe400000e0000 */
        /* <DEDUP_REMOVED lines=11> */
[----:B------:R-:W-:Y:S01]  /*12c0*/  CS2R R38, SRZ ;  /* 0x0000000000267805 */ /* 0x000fe2000001ff00 */
[----:B------:R-:W-:Y:S01]  /*12d0*/  ULEA.HI UR10, UR8, UR8, URZ, 0x1 ;  /* 0x00000008080a7291 */ /* 0x000fe2000f8f083f */
[----:B----4-:R-:W-:Y:S02]  /*12e0*/  CS2R R24, SRZ ;  /* 0x0000000000187805 */ /* 0x010fe4000001ff00 */
[----:B------:R-:W-:Y:S02]  /*12f0*/  CS2R R26, SRZ ;  /* 0x00000000001a7805 */ /* 0x000fe4000001ff00 */
[----:B------:R-:W-:Y:S01]  /*1300*/  CS2R R28, SRZ ;  /* 0x00000000001c7805 */ /* 0x000fe2000001ff00 */
[----:B------:R-:W-:Y:S01]  /*1310*/  ULOP3.LUT UR11, UR10, 0x7fffe, URZ, 0xc0, !UPT ;  /* 0x0007fffe0a0b7892 */ /* 0x000fe2000f8ec03f */
[----:B------:R-:W-:Y:S01]  /*1320*/  CS2R R30, SRZ ;  /* 0x00000000001e7805 */ /* 0x000fe2000001ff00 */
[----:B0-----:R-:W-:-:S02]  /*1330*/  ULEA UR10, UR13, UR12, 0x18 ;  /* 0x0000000c0d0a7291 */ /* 0x001fc4000f8ec03f */
[----:B------:R-:W-:Y:S01]  /*1340*/  UIADD3 UR11, UR8, -UR11, URZ ;  /* 0x8000000b080b7290 */ /* 0x000fe2000fffe03f */
[----:B------:R-:W-:Y:S02]  /*1350*/  UMOV UR13, UR5 ;  /* 0x00000005000d7c82 */ /* 0x000fe40008000000 */
[----:B------:R-:W-:Y:S01]  /*1360*/  UMOV UR8, URZ ;  /* 0x0000003f00087c82 */ /* 0x000fe20008000000 */
[----:B------:R-:W-:-:S04]  /*1370*/  ULEA UR11, UR11, UR10, 0xd ;  /* 0x0000000a0b0b7291 */ /* 0x000fc8000f8e683f */
[----:B------:R-:W-:-:S04]  /*1380*/  UIADD3 UR11, UR11, 0x180, URZ ;  /* 0x000001800b0b7890 */ /* 0x000fc8000fffe03f */
[----:B------:R-:W-:-:S04]  /*1390*/  USHF.R.U32.HI UR11, URZ, 0x4, UR11 ;  /* 0x000000043f0b7899 */ /* 0x000fc8000801160b */
[----:B------:R-:W-:Y:S01]  /*13a0*/  ULOP3.LUT UR11, UR11, 0x3fff, URZ, 0xc0, !UPT ;  /* 0x00003fff0b0b7892 */ /* 0x000fe2000f8ec03f */
[----:B------:R-:W-:Y:S11]  /*13b0*/  @!P0 BRA `(.L_x_14) ;  /* 0x0000000800e88947 */ /* 0x000ff60003800000 */
[----:B------:R-:W-:-:S13]  /*13c0*/  ISETP.NE.AND P1, PT, R94, 0x3, PT ;  /* 0x000000035e00780c */ /* 0x000fda0003f25270 */
[----:B------:R-:W-:Y:S05]  /*13d0*/  @!P1 BRA `(.L_x_15) ;  /* 0x0000000000049947 */ /* 0x000fea0003800000 */
[----:B------:R-:W-:Y:S01]  /*13e0*/  BPT.TRAP 0x1 ;  /* 0x000000040000795c */ /* 0x000fe20000300000 */
.L_x_15:
[----:B------:R-:W-:Y:S01]  /*13f0*/  ULEA UR6, UR5, UR10, 0x3 ;  /* 0x0000000a05067291 */ /* 0x000fe2000f8e183f */
[----:B------:R-:W-:-:S05]  /*1400*/  IMAD.U32 R6, RZ, RZ, UR4 ;  /* 0x00000004ff067e24 */ /* 0x000fca000f8e00ff */
[----:B------:R-:W-:-:S04]  /*1410*/  SHF.L.U32 R6, R6, 0x1f, RZ ;  /* 0x0000001f06067819 */ /* 0x000fc800000006ff */
[----:B------:R0:W1:Y:S01]  /*1420*/  SYNCS.PHASECHK.TRANS64.TRYWAIT P0, [UR6], R6 ;  /* 0x00000006ff0075a7 */ /* 0x0000620008000146 */
[----:B------:R-:W-:Y:S05]  /*1430*/  @!P1 BRA `(.L_x_16) ;  /* 0x0000000000049947 */ /* 0x000fea0003800000 */
[----:B------:R-:W-:Y:S01]  /*1440*/  BPT.TRAP 0x1 ;  /* 0x000000040000795c */ /* 0x000fe20000300000 */
.L_x_16:
[----:B-1----:R-:W-:Y:S05]  /*1450*/  @P0 BRA `(.L_x_17) ;  /* 0x0000000000080947 */ /* 0x002fea0003800000 */
[----:B------:R-:W1:Y:S02]  /*1460*/  SYNCS.PHASECHK.TRANS64.TRYWAIT P0, [UR6], R6 ;  /* 0x00000006ff0075a7 */ /* 0x000e640008000146 */
[----:B-1----:R-:W-:Y:S05]  /*1470*/  @!P0 BRA `(.L_x_18) ;  /* 0x0000006800f88947 */ /* 0x002fea0003800000 */
.L_x_17:
[----:B------:R-:W-:Y:S01]  /*1480*/  UIADD3 UR6, UR10, 0x20180, URZ ;  /* 0x000201800a067890 */ /* 0x000fe2000fffe03f */
[----:B------:R-:W-:Y:S01]  /*1490*/  WARPGROUP.ARRIVE ;  /* 0x00000000000079c5 */ /* 0x000fe20000000000 */
[----:B------:R-:W-:Y:S01]  /*14a0*/  ULOP3.LUT UR12, UR11, 0x10000, URZ, 0xfc, !UPT ;  /* 0x000100000b0c7892 */ /* 0x000fe2000f8efc3f */
[----:B------:R-:W-:Y:S01]  /*14b0*/  CS2R R12, SRZ ;  /* 0x00000000000c7805 */ /* 0x000fe2000001ff00 */
[----:B------:R-:W-:Y:S01]  /*14c0*/  USHF.R.U32.HI UR6, URZ, 0x4, UR6 ;  /* 0x000000043f067899 */ /* 0x000fe20008011606 */
[----:B------:R-:W-:Y:S01]  /*14d0*/  IMAD.MOV.U32 R11, RZ, RZ, RZ ;  /* 0x000000ffff0b7224 */ /* 0x000fe200078e00ff */
[----:B------:R-:W-:Y:S01]  /*14e0*/  ULEA UR12, UR5, UR12, 0xa ;  /* 0x0000000c050c7291 */ /* 0x000fe2000f8e503f */
[----:B------:R-:W-:Y:S01]  /*14f0*/  CS2R R16, SRZ ;  /* 0x0000000000107805 */ /* 0x000fe2000001ff00 */
[----:B------:R-:W-:Y:S01]  /*1500*/  ULOP3.LUT UR6, UR6, 0x3fff, URZ, 0xc0, !UPT ;  /* 0x00003fff06067892 */ /* 0x000fe2000f8ec03f */
[----:B------:R-:W-:Y:S01]  /*1510*/  CS2R R18, SRZ ;  /* 0x0000000000127805 */ /* 0x000fe2000001ff00 */
[----:B------:R-:W-:Y:S01]  /*1520*/  UMOV UR13, 0x40000040 ;  /* 0x40000040000d7882 */ /* 0x000fe20000000000 */
[----:B------:R-:W-:Y:S01]  /*1530*/  UMOV UR15, 0x40000040 ;  /* 0x40000040000f7882 */ /* 0x000fe20000000000 */
[----:B------:R-:W-:Y:S01]  /*1540*/  ULOP3.LUT UR6, UR6, 0x10000, URZ, 0xfc, !UPT ;  /* 0x0001000006067892 */ /* 0x000fe2000f8efc3f */
[----:B------:R-:W-:Y:S01]  /*1550*/  CS2R R20, SRZ ;  /* 0x0000000000147805 */ /* 0x000fe2000001ff00 */
[----:B------:R-:W-:Y:S01]  /*1560*/  UMOV UR16, UR12 ;  /* 0x0000000c00107c82 */ /* 0x000fe20008000000 */
[----:B------:R-:W-:Y:S01]  /*1570*/  UMOV UR17, UR13 ;  /* 0x0000000d00117c82 */ /* 0x000fe20008000000 */
[----:B------:R-:W-:Y:S01]  /*1580*/  UIMAD UR8, UR5, 0x280, UR6 ;  /* 0x00000280050878a4 */ /* 0x000fe2000f8e0206 */
[----:B------:R-:W-:Y:S01]  /*1590*/  CS2R R22, SRZ ;  /* 0x0000000000167805 */ /* 0x000fe2000001ff00 */
[----:B------:R-:W-:Y:S01]  /*15a0*/  UMOV UR19, 0x40000040 ;  /* 0x4000004000137882 */ /* 0x000fe20000000000 */
[----:B------:R-:W-:Y:S01]  /*15b0*/  CS2R R64, SRZ ;  /* 0x0000000000407805 */ /* 0x000fe2000001ff00 */
[----:B------:R-:W-:Y:S01]  /*15c0*/  UIADD3 UR18, UR8, 0x80, URZ ;  /* 0x0000008008127890 */ /* 0x000fe2000fffe03f */
[----:B------:R-:W-:Y:S01]  /*15d0*/  CS2R R66, SRZ ;  /* 0x0000000000427805 */ /* 0x000fe2000001ff00 */
[----:B------:R-:W-:Y:S01]  /*15e0*/  UIADD3 UR6, UR8, 0x100, URZ ;  /* 0x0000010008067890 */ /* 0x000fe2000fffe03f */
[----:B------:R-:W-:Y:S01]  /*15f0*/  CS2R R68, SRZ ;  /* 0x0000000000447805 */ /* 0x000fe2000001ff00 */
[----:B------:R-:W-:Y:S01]  /*1600*/  UMOV UR14, UR8 ;  /* 0x00000008000e7c82 */ /* 0x000fe20008000000 */
[----:B------:R-:W-:Y:S01]  /*1610*/  UIADD3 UR7, UR8, 0x180, URZ ;  /* 0x0000018008077890 */ /* 0x000fe2000fffe03f */
[----:B------:R-:W-:Y:S01]  /*1620*/  QGMMA.64x16x32.F32.E4M3.E4M3 R56, gdesc[UR12], RZ, !UPT ;  /* 0x002000000c3879f3 */ /* 0x000fe2000c7008ff */
[----:B------:R-:W-:Y:S01]  /*1630*/  UIADD3 UR14, UR8, 0x6, URZ ;  /* 0x00000006080e7890 */ /* 0x000fe2000fffe03f */
[----:B------:R-:W-:Y:S01]  /*1640*/  CS2R R70, SRZ ;  /* 0x0000000000467805 */ /* 0x000fe2000001ff00 */
[----:B------:R-:W-:Y:S01]  /*1650*/  UMOV UR15, 0x40000040 ;  /* 0x40000040000f7882 */ /* 0x000fe20000000000 */
[----:B------:R-:W-:Y:S01]  /*1660*/  QGMMA.64x16x32.F32.E4M3.E4M3 R48, gdesc[UR16], RZ, !UPT ;  /* 0x00200000103079f3 */ /* 0x000fe2000c7008ff */
[----:B------:R-:W-:Y:S01]  /*1670*/  UMOV UR16, UR12 ;  /* 0x0000000c00107c82 */ /* 0x000fe20008000000 */
[----:B------:R-:W-:Y:S01]  /*1680*/  UMOV UR17, UR13 ;  /* 0x0000000d00117c82 */ /* 0x000fe20008000000 */
[----:B------:R-:W-:Y:S01]  /*1690*/  UMOV UR18, UR6 ;  /* 0x0000000600127c82 */ /* 0x000fe20008000000 */
[----:B------:R-:W-:Y:S01]  /*16a0*/  UMOV UR19, 0x40000040 ;  /* 0x4000004000137882 */ /* 0x000fe20000000000 */
[----:B------:R-:W-:Y:S01]  /*16b0*/  UIADD3 UR6, UR8, 0x200, URZ ;  /* 0x0000020008067890 */ /* 0x000fe2000fffe03f */
        /* <DEDUP_REMOVED lines=13> */
[----:B------:R-:W-:Y:S01]  /*1790*/  UIADD3 UR16, UR12, 0x2, URZ ;  /* 0x000000020c107890 */ /* 0x000fe2000fffe03f */
[----:B------:R-:W-:Y:S01]  /*17a0*/  CS2R R72, SRZ ;  /* 0x0000000000487805 */ /* 0x000fe2000001ff00 */
[----:B------:R-:W-:Y:S01]  /*17b0*/  UIADD3 UR18, UR8, 0x2, URZ ;  /* 0x0000000208127890 */ /* 0x000fe2000fffe03f */
[----:B------:R-:W-:Y:S01]  /*17c0*/  CS2R R74, SRZ ;  /* 0x00000000004a7805 */ /* 0x000fe2000001ff00 */
[----:B------:R-:W-:Y:S01]  /*17d0*/  UMOV UR17, 0x40000040 ;  /* 0x4000004000117882 */ /* 0x000fe20000000000 */
[----:B------:R-:W-:Y:S01]  /*17e0*/  UMOV UR19, 0x40000040 ;  /* 0x4000004000137882 */ /* 0x000fe20000000000 */
[----:B------:R-:W-:Y:S01]  /*17f0*/  UMOV UR13, 0x40000040 ;  /* 0x40000040000d7882 */ /* 0x000fe20000000000 */
[----:B------:R-:W-:-:S02]  /*1800*/  CS2R R76, SRZ ;  /* 0x00000000004c7805 */ /* 0x000fc4000001ff00 */
[----:B------:R-:W-:Y:S02]  /*1810*/  CS2R R78, SRZ ;  /* 0x00000000004e7805 */ /* 0x000fe4000001ff00 */
[----:B------:R-:W-:Y:S02]  /*1820*/  CS2R R80, SRZ ;  /* 0x0000000000507805 */ /* 0x000fe4000001ff00 */
[----:B------:R-:W-:Y:S01]  /*1830*/  CS2R R82, SRZ ;  /* 0x0000000000527805 */ /* 0x000fe2000001ff00 */
[----:B------:R-:W-:Y:S01]  /*1840*/  IMAD.MOV.U32 R84, RZ, RZ, RZ ;  /* 0x000000ffff547224 */ /* 0x000fe200078e00ff */
[----:B------:R-:W-:Y:S02]  /*1850*/  CS2R R86, SRZ ;  /* 0x0000000000567805 */ /* 0x000fe4000001ff00 */
[----:B------:R-:W-:Y:S02]  /*1860*/  CS2R R88, SRZ ;  /* 0x0000000000587805 */ /* 0x000fe4000001ff00 */
[----:B------:R-:W-:-:S02]  /*1870*/  CS2R R90, SRZ ;  /* 0x00000000005a7805 */ /* 0x000fc4000001ff00 */
[----:B------:R-:W-:Y:S01]  /*1880*/  CS2R R92, SRZ ;  /* 0x00000000005c7805 */ /* 0x000fe2000001ff00 */
[----:B------:R-:W-:Y:S01]  /*1890*/  QGMMA.64x16x32.F32.E4M3.E4M3 R56, gdesc[UR16], R56 ;  /* 0x00200000103879f3 */ /* 0x000fe20008700838 */
[----:B------:R-:W-:Y:S01]  /*18a0*/  UMOV UR18, UR6 ;  /* 0x0000000600127c82 */ /* 0x000fe20008000000 */
[----:B------:R-:W-:Y:S01]  /*18b0*/  UMOV UR19, 0x40000040 ;  /* 0x4000004000137882 */ /* 0x000fe20000000000 */
[----:B------:R-:W-:Y:S01]  /*18c0*/  UIADD3 UR6, UR8, 0x182, URZ ;  /* 0x0000018208067890 */ /* 0x000fe2000fffe03f */
[----:B------:R-:W-:Y:S01]  /*18d0*/  QGMMA.64x16x32.F32.E4M3.E4M3 R48, gdesc[UR16], R48 ;  /* 0x00200000103079f3 */ /* 0x000fe20008700830 */
[----:B------:R-:W-:Y:S01]  /*18e0*/  UMOV UR18, UR7 ;  /* 0x0000000700127c82 */ /* 0x000fe20008000000 */
[----:B------:R-:W-:Y:S01]  /*18f0*/  UMOV UR19, 0x40000040 ;  /* 0x4000004000137882 */ /* 0x000fe20000000000 */
[----:B------:R-:W-:Y:S01]  /*1900*/  UIADD3 UR7, UR8, 0x202, URZ ;  /* 0x0000020208077890 */ /* 0x000fe2000fffe03f */
[----:B------:R-:W-:Y:S02]  /*1910*/  QGMMA.64x16x32.F32.E4M3.E4M3 R40, gdesc[UR16], R40 ;  /* 0x00200000102879f3 */ /* 0x000fe40008700828 */
[----:B------:R-:W-:Y:S01]  /*1920*/  UMOV UR18, UR6 ;  /* 0x0000000600127c82 */ /* 0x000fe20008000000 */
[----:B------:R-:W-:Y:S01]  /*1930*/  UMOV UR19, 0x40000040 ;  /* 0x4000004000137882 */ /* 0x000fe20000000000 */
[----:B------:R-:W-:Y:S01]  /*1940*/  UIADD3 UR6, UR8, 0x84, URZ ;  /* 0x0000008408067890 */ /* 0x000fe2000fffe03f */
[----:B------:R-:W-:Y:S01]  /*1950*/  QGMMA.64x16x32.F32.E4M3.E4M3 R32, gdesc[UR16], R32 ;  /* 0x00200000102079f3 */ /* 0x000fe20008700820 */
[----:B------:R-:W-:Y:S01]  /*1960*/  UMOV UR18, UR7 ;  /* 0x0000000700127c82 */ /* 0x000fe20008000000 */
[----:B------:R-:W-:Y:S01]  /*1970*/  UMOV UR19, 0x40000040 ;  /* 0x4000004000137882 */ /* 0x000fe20000000000 */
[----:B------:R-:W-:Y:S01]  /*1980*/  UIADD3 UR7, UR8, 0x104, URZ ;  /* 0x0000010408077890 */ /* 0x000fe2000fffe03f */
[----:B------:R-:W-:Y:S01]  /*1990*/  QGMMA.64x16x32.F32.E4M3.E4M3 R24, gdesc[UR16], R24 ;  /* 0x00200000101879f3 */ /* 0x000fe20008700818 */
[----:B------:R-:W-:-:S02]  /*19a0*/  UIADD3 UR16, UR12, 0x4, URZ ;  /* 0x000000040c107890 */ /* 0x000fc4000fffe03f */
[----:B------:R-:W-:Y:S01]  /*19b0*/  UIADD3 UR18, UR8, 0x4, URZ ;  /* 0x0000000408127890 */ /* 0x000fe2000fffe03f */
[----:B------:R-:W-:Y:S01]  /*19c0*/  UMOV UR17, 0x40000040 ;  /* 0x4000004000117882 */ /* 0x000fe20000000000 */
[----:B------:R-:W-:Y:S01]  /*19d0*/  UMOV UR19, 0x40000040 ;  /* 0x4000004000137882 */ /* 0x000fe20000000000 */
[----:B------:R-:W-:-:S06]  /*19e0*/  UIADD3 UR12, UR12, 0x6, URZ ;  /* 0x000000060c0c7890 */ /* 0x000fcc000fffe03f */
        /* <DEDUP_REMOVED lines=11> */
[----:B------:R-:W-:Y:S01]  /*1aa0*/  UMOV UR6, 0x4 ;  /* 0x0000000400067882 */ /* 0x000fe20000000000 */
[----:B------:R-:W-:Y:S01]  /*1ab0*/  QGMMA.64x16x32.F32.E4M3.E4M3 R32, gdesc[UR16], R32 ;  /* 0x00200000102079f3 */ /* 0x000fe20008700820 */
[----:B------:R-:W-:Y:S01]  /*1ac0*/  UMOV UR18, UR7 ;  /* 0x0000000700127c82 */ /* 0x000fe20008000000 */
[----:B------:R-:W-:Y:S01]  /*1ad0*/  UMOV UR19, 0x40000040 ;  /* 0x4000004000137882 */ /* 0x000fe20000000000 */
[----:B------:R-:W-:Y:S01]  /*1ae0*/  UIADD3 UR7, UR8, 0x86, URZ ;  /* 0x0000008608077890 */ /* 0x000fe2000fffe03f */
[----:B------:R-:W-:Y:S01]  /*1af0*/  QGMMA.64x16x32.F32.E4M3.E4M3 R24, gdesc[UR16], R24 ;  /* 0x00200000101879f3 */ /* 0x000fe20008700818 */
[----:B------:R-:W-:-:S03]  /*1b00*/  UIADD3 UR16, UR8, 0x106, URZ ;  /* 0x0000010608107890 */ /* 0x000fc6000fffe03f */
[----:B------:R-:W-:Y:S02]  /*1b10*/  QGMMA.64x16x32.F32.E4M3.E4M3 R56, gdesc[UR12], R56 ;  /* 0x002000000c3879f3 */ /* 0x000fe40008700838 */
[----:B------:R-:W-:Y:S01]  /*1b20*/  UMOV UR14, UR7 ;  /* 0x00000007000e7c82 */ /* 0x000fe20008000000 */
[----:B------:R-:W-:Y:S01]  /*1b30*/  UIADD3 UR7, UR8, 0x186, URZ ;  /* 0x0000018608077890 */ /* 0x000fe2000fffe03f */
[----:B------:R-:W-:Y:S01]  /*1b40*/  UMOV UR15, 0x40000040 ;  /* 0x40000040000f7882 */ /* 0x000fe20000000000 */
[----:B------:R-:W-:Y:S01]  /*1b50*/  UIADD3 UR8, UR8, 0x206, URZ ;  /* 0x0000020608087890 */ /* 0x000fe2000fffe03f */
[----:B------:R-:W-:Y:S01]  /*1b60*/  QGMMA.64x16x32.F32.E4M3.E4M3 R48, gdesc[UR12], R48 ;  /* 0x002000000c3079f3 */ /* 0x000fe20008700830 */
[----:B------:R-:W-:Y:S01]  /*1b70*/  UMOV UR14, UR16 ;  /* 0x00000010000e7c82 */ /* 0x000fe20008000000 */
[----:B------:R-:W-:Y:S02]  /*1b80*/  UMOV UR15, 0x40000040 ;  /* 0x40000040000f7882 */ /* 0x000fe40000000000 */
[----:B------:R-:W-:Y:S01]  /*1b90*/  QGMMA.64x16x32.F32.E4M3.E4M3 R40, gdesc[UR12], R40 ;  /* 0x002000000c2879f3 */ /* 0x000fe20008700828 */
[----:B------:R-:W-:Y:S01]  /*1ba0*/  UMOV UR14, UR7 ;  /* 0x00000007000e7c82 */ /* 0x000fe20008000000 */
[----:B------:R-:W-:Y:S01]  /*1bb0*/  ULDC UR7, c[0x0][0x50c] ;  /* 0x0001430000077ab9 */ /* 0x000fe20000000800 */
[----:B------:R-:W-:Y:S01]  /*1bc0*/  UMOV UR15, 0x40000040 ;  /* 0x40000040000f7882 */ /* 0x000fe20000000000 */
[----:B------:R-:W-:Y:S01]  /*1bd0*/  UISETP.NE.AND UP0, UPT, UR7, 0x4, UPT ;  /* 0x000000040700788c */ /* 0x000fe2000bf05270 */
[----:B------:R-:W-:Y:S01]  /*1be0*/  QGMMA.64x16x32.F32.E4M3.E4M3 R32, gdesc[UR12], R32 ;  /* 0x002000000c2079f3 */ /* 0x000fe20008700820 */
[----:B------:R-:W-:-:S02]  /*1bf0*/  UMOV UR14, UR8 ;  /* 0x00000008000e7c82 */ /* 0x000fc40008000000 */
[----:B------:R-:W-:Y:S01]  /*1c00*/  USEL UR7, URZ, 0x1, UP0 ;  /* 0x000000013f077887 */ /* 0x000fe20008000000 */
[----:B------:R-:W-:Y:S02]  /*1c10*/  UMOV UR15, 0x40000040 ;  /* 0x40000040000f7882 */ /* 0x000fe40000000000 */
[----:B------:R-:W-:Y:S03]  /*1c20*/  QGMMA.64x16x32.F32.E4M3.E4M3 R24, gdesc[UR12], R24, gsb0 ;  /* 0x002000000c1879f3 */ /* 0x000fe60008000818 */
[----:B------:R-:W-:-:S13]  /*1c30*/  ISETP.NE.AND P0, PT, RZ, UR7, PT ;  /* 0x00000007ff007c0c */ /* 0x000fda000bf05270 */
[----:B------:R-:W-:Y:S05]  /*1c40*/  @!P0 BRA `(.L_x_19) ;  /* 0x0000000000a88947 */ /* 0x000fea0003800000 */
[----:B------:R-:W-:Y:S02]  /*1c50*/  WARPGROUP.DEPBAR.LE gsb0, 0x0 ;  /* 0x00008000000079c5 */ /* 0x000fe40000010000 */
[----:B------:R-:W-:-:S01]  /*1c60*/  FADD R93, RZ, R56 ;  /* 0x00000038ff5d7221 */ /* 0x000fc20000000000 */
[----:B------:R-:W-:Y:S01]  /*1c70*/  FADD R92, RZ, R57 ;  /* 0x00000039ff5c7221 */ /* 0x000fe20000000000 */
        /* <DEDUP_REMOVED lines=38> */
[----:B------:R-:W-:-:S06]  /*1ee0*/  UMOV UR6, URZ ;  /* 0x0000003f00067c82 */ /* 0x000fcc0008000000 */
.L_x_19:
[----:B------:R-:W-:-:S04]  /*1ef0*/  UIADD3 UR13, UR5, 0x1, URZ ;  /* 0x00000001050d7890 */ /* 0x000fc8000fffe03f */
[----:B------:R-:W-:-:S04]  /*1f00*/  UISETP.NE.AND UP0, UPT, UR13, 0x8, UPT ;  /* 0x000000080d00788c */ /* 0x000fc8000bf05270 */
[----:B------:R-:W-:Y:S02]  /*1f10*/  USEL UR8, URZ, 0x1, UP0 ;  /* 0x000000013f087887 */ /* 0x000fe40008000000 */
[----:B------:R-:W-:Y:S02]  /*1f20*/  USEL UR13, UR13, URZ, UP0 ;  /* 0x0000003f0d0d7287 */ /* 0x000fe40008000000 */
[----:B------:R-:W-:-:S06]  /*1f30*/  ULOP3.LUT UR8, UR4, UR8, URZ, 0x3c, !UPT ;  /* 0x0000000804087292 */ /* 0x000fcc000f8e3c3f */
[----:B------:R-:W-:Y:S01]  /*1f40*/  IMAD.U32 R9, RZ, RZ, UR8 ;  /* 0x00000008ff097e24 */ /* 0x000fe2000f8e00ff */
[----:B------:R-:W-:-:S06]  /*1f50*/  UMOV UR8, 0x1 ;  /* 0x0000000100087882 */ /* 0x000fcc0000000000 */
.L_x_14:
[----:B------:R-:W-:-:S04]  /*1f60*/  UISETP.LT.AND UP0, UPT, UR9, 0x1, UPT ;  /* 0x000000010900788c */ /* 0x000fc8000bf01270 */
[----:B------:R-:W-:-:S04]  /*1f70*/  USEL UR12, UR9, 0x1, UP0 ;  /* 0x00000001090c7887 */ /* 0x000fc80008000000 */
[----:B------:R-:W-:-:S04]  /*1f80*/  UIADD3 UR12, UR9, -UR12, URZ ;  /* 0x8000000c090c7290 */ /* 0x000fc8000fffe03f */
[----:B------:R-:W-:-:S06]  /*1f90*/  UISETP.GE.AND UP0, UPT, UR12, 0x1, UPT ;  /* 0x000000010c00788c */ /* 0x000fcc000bf06270 */
[----:B------:R-:W-:-:S13]  /*1fa0*/  PLOP3.LUT P0, PT, PT, PT, UP0, 0x80, 0x0 ;  /* 0x000000000000781c */ /* 0x000fda0003f0f008 */
[----:B------:R-:W-:Y:S05]  /*1fb0*/  @!P0 BRA `(.L_x_20) ;  /* 0x0000000800e48947 */ /* 0x000fea0003800000 */
[----:B01----:R-:W-:Y:S01]  /*1fc0*/  IMAD.U32 R6, RZ, RZ, UR12 ;  /* 0x0000000cff067e24 */ /* 0x003fe2000f8e00ff */
[----:B------:R-:W-:Y:S01]  /*1fd0*/  UMOV UR12, UR5 ;  /* 0x00000005000c7c82 */ /* 0x000fe20008000000 */
[----:B------:R-:W-:-:S05]  /*1fe0*/  ULDC UR15, c[0x0][0x50c] ;  /* 0x00014300000f7ab9 */ /* 0x000fca0000000800 */
.L_x_28:
[----:B------:R-:W-:-:S13]  /*1ff0*/  ISETP.NE.AND P1, PT, R94, 0x3, PT ;  /* 0x000000035e00780c */ /* 0x000fda0003f25270 */
[----:B01----:R-:W-:Y:S05]  /*2000*/  @!P1 BRA `(.L_x_21) ;  /* 0x0000000000049947 */ /* 0x003fea0003800000 */
[----:B------:R-:W-:Y:S01]  /*2010*/  BPT.TRAP 0x1 ;  /* 0x000000040000795c */ /* 0x000fe20000300000 */
.L_x_21:
[----:B------:R-:W0:Y:S01]  /*2020*/  S2UR UR14, SR_CgaCtaId ;  /* 0x00000000000e79c3 */ /* 0x000e220000008800 */
[----:B------:R-:W-:Y:S01]  /*2030*/  UMOV UR10, 0x400 ;  /* 0x00000400000a7882 */ /* 0x000fe20000000000 */
[----:B------:R-:W-:Y:S01]  /*2040*/  SHF.L.U32 R7, R9, 0x1f, RZ ;  /* 0x0000001f09077819 */ /* 0x000fe200000006ff */
[----:B0-----:R-:W-:-:S04]  /*2050*/  ULEA UR10, UR14, UR10, 0x18 ;  /* 0x0000000a0e0a7291 */ /* 0x001fc8000f8ec03f */
[----:B------:R-:W-:-:S09]  /*2060*/  ULEA UR14, UR13, UR10, 0x3 ;  /* 0x0000000a0d0e7291 */ /* 0x000fd2000f8e183f */
[----:B------:R0:W1:Y:S01]  /*2070*/  SYNCS.PHASECHK.TRANS64.TRYWAIT P0, [UR14], R7 ;  /* 0x00000007ff0075a7 */ /* 0x000062000800014e */
[----:B------:R-:W-:Y:S05]  /*2080*/  @!P1 BRA `(.L_x_22) ;  /* 0x0000000000049947 */ /* 0x000fea0003800000 */
[----:B------:R-:W-:Y:S01]  /*2090*/  BPT.TRAP 0x1 ;  /* 0x000000040000795c */ /* 0x000fe20000300000 */
.L_x_22:
[----:B-1----:R-:W-:Y:S05]  /*20a0*/  @P0 BRA `(.L_x_23) ;  /* 0x0000000000080947 */ /* 0x002fea0003800000 */
[----:B------:R-:W1:Y:S02]  /*20b0*/  SYNCS.PHASECHK.TRANS64.TRYWAIT P0, [UR14], R7 ;  /* 0x00000007ff0075a7 */ /* 0x000e64000800014e */
[----:B-1----:R-:W-:Y:S05]  /*20c0*/  @!P0 BRA `(.L_x_24) ;  /* 0x0000005c00fc8947 */ /* 0x002fea0003800000 */
.L_x_23:
[----:B------:R-:W-:Y:S01]  /*20d0*/  UIADD3 UR14, UR10, 0x20180, URZ ;  /* 0x000201800a0e7890 */ /* 0x000fe2000fffe03f */
[----:B------:R-:W-:Y:S01]  /*20e0*/  WARPGROUP.ARRIVE ;  /* 0x00000000000079c5 */ /* 0x000fe20000000000 */
[----:B------:R-:W-:Y:S02]  /*20f0*/  UISETP.NE.AND UP0, UPT, UR7, URZ, UPT ;  /* 0x0000003f0700728c */ /* 0x000fe4000bf05270 */
[----:B------:R-:W-:Y:S02]  /*2100*/  USHF.R.U32.HI UR16, URZ, 0x4, UR14 ;  /* 0x000000043f107899 */ /* 0x000fe4000801160e */
[----:B------:R-:W-:Y:S02]  /*2110*/  USEL UR8, UR8, URZ, !UP0 ;  /* 0x0000003f08087287 */ /* 0x000fe4000c000000 */
[----:B------:R-:W-:Y:S02]  /*2120*/  ULOP3.LUT UR16, UR16, 0x3fff, URZ, 0xc0, !UPT ;  /* 0x00003fff10107892 */ /* 0x000fe4000f8ec03f */
[----:B------:R-:W-:-:S02]  /*2130*/  ULOP3.LUT UR14, UR11, 0x10000, URZ, 0xfc, !UPT ;  /* 0x000100000b0e7892 */ /* 0x000fc4000f8efc3f */
[----:B------:R-:W-:Y:S02]  /*2140*/  ULOP3.LUT UR16, UR16, 0x10000, URZ, 0xfc, !UPT ;  /* 0x0001000010107892 */ /* 0x000fe4000f8efc3f */
[----:B------:R-:W-:Y:S02]  /*2150*/  UISETP.NE.U32.AND UP0, UPT, UR8, URZ, UPT ;  /* 0x0000003f0800728c */ /* 0x000fe4000bf05070 */
[----:B------:R-:W-:Y:S02]  /*2160*/  UIMAD UR8, UR13, 0x280, UR16 ;  /* 0x000002800d0878a4 */ /* 0x000fe4000f8e0210 */
[----:B------:R-:W-:Y:S02]  /*2170*/  ULEA UR14, UR13, UR14, 0xa ;  /* 0x0000000e0d0e7291 */ /* 0x000fe4000f8e503f */
[----:B------:R-:W-:Y:S02]  /*2180*/  UIADD3 UR7, UR8, 0x80, URZ ;  /* 0x0000008008077890 */ /* 0x000fe4000fffe03f */
[----:B------:R-:W-:Y:S01]  /*2190*/  UIADD3 UR22, UR8, 0x100, URZ ;  /* 0x0000010008167890 */ /* 0x000fe2000fffe03f */
[----:B------:R-:W-:-:S02]  /*21a0*/  UMOV UR17, 0x40000040 ;  /* 0x4000004000117882 */ /* 0x000fc40000000000 */
[----:B------:R-:W-:Y:S01]  /*21b0*/  UMOV UR16, UR14 ;  /* 0x0000000e00107c82 */ /* 0x000fe20008000000 */
[----:B------:R-:W-:Y:S01]  /*21c0*/  UMOV UR18, UR8 ;  /* 0x0000000800127c82 */ /* 0x000fe20008000000 */
[----:B------:R-:W-:Y:S01]  /*21d0*/  UMOV UR19, 0x40000040 ;  /* 0x4000004000137882 */ /* 0x000fe20000000000 */
[----:B------:R-:W-:Y:S01]  /*21e0*/  UIADD3 UR26, UR8, 0x180, URZ ;  /* 0x00000180081a7890 */ /* 0x000fe2000fffe03f */
[----:B------:R-:W-:Y:S01]  /*21f0*/  QGMMA.64x16x32.F32.E4M3.E4M3 R56, gdesc[UR16], R56, UP0 ;  /* 0x00200000103879f3 */ /* 0x000fe2000bf00838 */
[----:B------:R-:W-:Y:S01]  /*2200*/  UMOV UR18, UR7 ;  /* 0x0000000700127c82 */ /* 0x000fe20008000000 */
[----:B------:R-:W-:Y:S01]  /*2210*/  UMOV UR19, 0x40000040 ;  /* 0x4000004000137882 */ /* 0x000fe20000000000 */
[----:B------:R-:W-:Y:S01]  /*2220*/  UIADD3 UR7, UR8, 0x200, URZ ;  /* 0x0000020008077890 */ /* 0x000fe2000fffe03f */
[----:B------:R-:W-:Y:S01]  /*2230*/  QGMMA.64x16x32.F32.E4M3.E4M3 R48, gdesc[UR16], R48, UP0 ;  /* 0x00200000103079f3 */ /* 0x000fe2000bf00830 */
[----:B------:R-:W-:Y:S01]  /*2240*/  UMOV UR20, UR16 ;  /* 0x0000001000147c82 */ /* 0x000fe20008000000 */
[----:B------:R-:W-:Y:S01]  /*2250*/  UMOV UR21, UR17 ;  /* 0x0000001100157c82 */ /* 0x000fe20008000000 */
[----:B------:R-:W-:Y:S01]  /*2260*/  UMOV UR23, 0x40000040 ;  /* 0x4000004000177882 */ /* 0x000fe20000000000 */
[----:B------:R-:W-:Y:S01]  /*2270*/  UMOV UR18, UR26 ;  /* 0x0000001a00127c82 */ /* 0x000fe20008000000 */
[----:B------:R-:W-:Y:S01]  /*2280*/  QGMMA.64x16x32.F32.E4M3.E4M3 R40, gdesc[UR20], R40, UP0 ;  /* 0x00200000142879f3 */ /* 0x000fe2000bf00828 */
[----:B------:R-:W-:Y:S01]  /*2290*/  UMOV UR19, 0x40000040 ;  /* 0x4000004000137882 */ /* 0x000fe20000000000 */
[----:B------:R-:W-:-:S02]  /*22a0*/  UIADD3 UR22, UR8, 0x102, URZ ;  /* 0x0000010208167890 */ /* 0x000fc4000fffe03f */
[----:B------:R-:W-:Y:S01]  /*22b0*/  QGMMA.64x16x32.F32.E4M3.E4M3 R32, gdesc[UR16], R32, UP0 ;  /* 0x00200000102079f3 */ /* 0x000fe2000bf00820 */
[----:B------:R-:W-:Y:S01]  /*22c0*/  UMOV UR18, UR7 ;  /* 0x0000000700127c82 */ /* 0x000fe20008000000 */
[----:B------:R-:W-:Y:S01]  /*22d0*/  UMOV UR19, 0x40000040 ;  /* 0x4000004000137882 */ /* 0x000fe20000000000 */
[----:B------:R-:W-:Y:S01]  /*22e0*/  UIADD3 UR7, UR8, 0x82, URZ ;  /* 0x0000008208077890 */ /* 0x000fe2000fffe03f */
[----:B------:R-:W-:Y:S01]  /*22f0*/  QGMMA.64x16x32.F32.E4M3.E4M3 R24, gdesc[UR16], R24, UP0 ;  /* 0x00200000101879f3 */ /* 0x000fe2000bf00818 */
[----:B------:R-:W-:Y:S02]  /*2300*/  UIADD3 UR16, UR14, 0x2, URZ ;  /* 0x000000020e107890 */ /* 0x000fe4000fffe03f */
[----:B------:R-:W-:Y:S01]  /*2310*/  UIADD3 UR18, UR8, 0x2, URZ ;  /* 0x0000000208127890 */ /* 0x000fe2000fffe03f */
[----:B------:R-:W-:Y:S01]  /*2320*/  UMOV UR17, 0x40000040 ;  /* 0x4000004000117882 */ /* 0x000fe20000000000 */
[----:B------:R-:W-:Y:S01]  /*2330*/  UMOV UR19, 0x40000040 ;  /* 0x4000004000137882 */ /* 0x000fe20000000000 */
[----:B------:R-:W-:-:S02]  /*2340*/  UIADD3 UR26, UR8, 0x182, URZ ;  /* 0x00000182081a7890 */ /* 0x000fc4000fffe03f */
[----:B------:R-:W-:Y:S01]  /*2350*/  UMOV UR20, UR16 ;  /* 0x0000001000147c82 */ /* 0x000fe20008000000 */
[----:B------:R-:W-:Y:S01]  /*2360*/  UMOV UR21, UR17 ;  /* 0x0000001100157c82 */ /* 0x000fe20008000000 */
[----:B------:R-:W-:Y:S01]  /*2370*/  UMOV UR23, 0x40000040 ;  /* 0x4000004000177882 */ /* 0x000fe20000000000 */
[----:B------:R-:W-:-:S04]  /*2380*/  UIADD3 UR6, UR6, 0x4, URZ ;  /* 0x0000000406067890 */ /* 0x000fc8000fffe03f */
[----:B------:R-:W-:Y:S01]  /*2390*/  UISETP.NE.AND UP0, UPT, UR6, UR15, UPT ;  /* 0x0000000f0600728c */ /* 0x000fe2000bf05270 */
        /* <DEDUP_REMOVED lines=9> */
[----:B------:R-:W-:Y:S01]  /*2430*/  UIADD3 UR22, UR8, 0x104, URZ ;  /* 0x0000010408167890 */ /* 0x000fe2000fffe03f */
[----:B------:R-:W-:-:S02]  /*2440*/  UMOV UR23, 0x40000040 ;  /* 0x4000004000177882 */ /* 0x000fc40000000000 */
[----:B------:R-:W-:Y:S01]  /*2450*/  QGMMA.64x16x32.F32.E4M3.E4M3 R32, gdesc[UR16], R32 ;  /* 0x00200000102079f3 */ /* 0x000fe20008700820 */
[----:B------:R-:W-:Y:S01]  /*2460*/  UMOV UR18, UR7 ;  /* 0x0000000700127c82 */ /* 0x000fe20008000000 */
[----:B------:R-:W-:Y:S01]  /*2470*/  UMOV UR19, 0x40000040 ;  /* 0x4000004000137882 */ /* 0x000fe20000000000 */
[----:B------:R-:W-:Y:S01]  /*2480*/  UIADD3 UR7, UR8, 0x84, URZ ;  /* 0x0000008408077890 */ /* 0x000fe2000fffe03f */
[----:B------:R-:W-:Y:S01]  /*2490*/  QGMMA.64x16x32.F32.E4M3.E4M3 R24, gdesc[UR16], R24 ;  /* 0x00200000101879f3 */ /* 0x000fe20008700818 */
[----:B------:R-:W-:Y:S02]  /*24a0*/  UIADD3 UR16, UR14, 0x4, URZ ;  /* 0x000000040e107890 */ /* 0x000fe4000fffe03f */
[----:B------:R-:W-:Y:S01]  /*24b0*/  UIADD3 UR18, UR8, 0x4, URZ ;  /* 0x0000000408127890 */ /* 0x000fe2000fffe03f */
[----:B------:R-:W-:Y:S01]  /*24c0*/  UMOV UR17, 0x40000040 ;  /* 0x4000004000117882 */ /* 0x000fe20000000000 */
[----:B------:R-:W-:Y:S01]  /*24d0*/  UMOV UR19, 0x40000040 ;  /* 0x4000004000137882 */ /* 0x000fe20000000000 */
[----:B------:R-:W-:-:S02]  /*24e0*/  UMOV UR21, UR17 ;  /* 0x0000001100157c82 */ /* 0x000fc40008000000 */
[----:B------:R-:W-:-:S04]  /*24f0*/  UMOV UR20, UR16 ;  /* 0x0000001000147c82 */ /* 0x000fc80008000000 */
[----:B------:R-:W-:Y:S01]  /*2500*/  QGMMA.64x16x32.F32.E4M3.E4M3 R56, gdesc[UR16], R56 ;  /* 0x00200000103879f3 */ /* 0x000fe20008700838 */
[----:B------:R-:W-:Y:S01]  /*2510*/  UMOV UR18, UR7 ;  /* 0x0000000700127c82 */ /* 0x000fe20008000000 */
[----:B------:R-:W-:Y:S01]  /*2520*/  UMOV UR19, 0x40000040 ;  /* 0x4000004000137882 */ /* 0x000fe20000000000 */
[----:B------:R-:W-:Y:S01]  /*2530*/  UIADD3 UR7, UR8, 0x204, URZ ;  /* 0x0000020408077890 */ /* 0x000fe2000fffe03f */
[----:B------:R-:W-:Y:S01]  /*2540*/  QGMMA.64x16x32.F32.E4M3.E4M3 R48, gdesc[UR16], R48 ;  /* 0x00200000103079f3 */ /* 0x000fe20008700830 */
[----:B------:R-:W-:Y:S01]  /*2550*/  UMOV UR18, UR26 ;  /* 0x0000001a00127c82 */ /* 0x000fe20008000000 */
[----:B------:R-:W-:Y:S02]  /*2560*/  UMOV UR19, 0x40000040 ;  /* 0x4000004000137882 */ /* 0x000fe40000000000 */
        /* <DEDUP_REMOVED lines=9> */
[----:B------:R-:W-:Y:S02]  /*2600*/  UIADD3 UR18, UR8, 0x6, URZ ;  /* 0x0000000608127890 */ /* 0x000fe4000fffe03f */
[----:B------:R-:W-:Y:S01]  /*2610*/  UIADD3 UR14, UR8, 0x186, URZ ;  /* 0x00000186080e7890 */ /* 0x000fe2000fffe03f */
[----:B------:R-:W-:Y:S01]  /*2620*/  UMOV UR17, 0x40000040 ;  /* 0x4000004000117882 */ /* 0x000fe20000000000 */
[----:B------:R-:W-:Y:S01]  /*2630*/  UMOV UR19, 0x40000040 ;  /* 0x4000004000137882 */ /* 0x000fe20000000000 */
[----:B------:R-:W-:Y:S01]  /*2640*/  UMOV UR20, UR16 ;  /* 0x0000001000147c82 */ /* 0x000fe20008000000 */
[----:B------:R-:W-:Y:S01]  /*2650*/  UMOV UR21, UR17 ;  /* 0x0000001100157c82 */ /* 0x000fe20008000000 */
[----:B------:R-:W-:-:S02]  /*2660*/  UIADD3 UR8, UR8, 0x206, URZ ;  /* 0x0000020608087890 */ /* 0x000fc4000fffe03f */
[----:B------:R-:W-:Y:S01]  /*2670*/  QGMMA.64x16x32.F32.E4M3.E4M3 R56, gdesc[UR16], R56 ;  /* 0x00200000103879f3 */ /* 0x000fe20008700838 */
[----:B------:R-:W-:Y:S01]  /*2680*/  UMOV UR18, UR7 ;  /* 0x0000000700127c82 */ /* 0x000fe20008000000 */
[----:B------:R-:W-:Y:S01]  /*2690*/  UMOV UR19, 0x40000040 ;  /* 0x4000004000137882 */ /* 0x000fe20000000000 */
[----:B------:R-:W-:Y:S01]  /*26a0*/  USEL UR7, URZ, 0x1, UP0 ;  /* 0x000000013f077887 */ /* 0x000fe20008000000 */
[----:B------:R-:W-:Y:S04]  /*26b0*/  QGMMA.64x16x32.F32.E4M3.E4M3 R48, gdesc[UR20], R48 ;  /* 0x00200000143079f3 */ /* 0x000fe80008700830 */
[----:B------:R-:W-:Y:S01]  /*26c0*/  QGMMA.64x16x32.F32.E4M3.E4M3 R40, gdesc[UR16], R40 ;  /* 0x00200000102879f3 */ /* 0x000fe20008700828 */
[----:B------:R-:W-:Y:S01]  /*26d0*/  UMOV UR18, UR14 ;  /* 0x0000000e00127c82 */ /* 0x000fe20008000000 */
[----:B------:R-:W-:Y:S01]  /*26e0*/  UMOV UR19, 0x40000040 ;  /* 0x4000004000137882 */ /* 0x000fe20000000000 */
[----:B------:R-:W-:Y:S01]  /*26f0*/  ISETP.NE.AND P0, PT, RZ, UR7, PT ;  /* 0x00000007ff007c0c */ /* 0x000fe2000bf05270 */
[----:B------:R-:W-:Y:S01]  /*2700*/  QGMMA.64x16x32.F32.E4M3.E4M3 R32, gdesc[UR16], R32 ;  /* 0x00200000102079f3 */ /* 0x000fe20008700820 */
[----:B------:R-:W-:Y:S01]  /*2710*/  UMOV UR18, UR8 ;  /* 0x0000000800127c82 */ /* 0x000fe20008000000 */
[----:B------:R-:W-:-:S02]  /*2720*/  UMOV UR19, 0x40000040 ;  /* 0x4000004000137882 */ /* 0x000fc40000000000 */
[----:B------:R-:W-:Y:S03]  /*2730*/  QGMMA.64x16x32.F32.E4M3.E4M3 R24, gdesc[UR16], R24, gsb0 ;  /* 0x00200000101879f3 */ /* 0x000fe60008000818 */
[----:B------:R-:W-:-:S05]  /*2740*/  WARPGROUP.DEPBAR.LE gsb0, 0x1 ;  /* 0x00008000000079c5 */ /* 0x000fca0000010100 */
[----:B------:R-:W-:Y:S05]  /*2750*/  @!P0 BRA `(.L_x_25) ;  /* 0x0000000000a88947 */ /* 0x000fea0003800000 */
[----:B------:R-:W-:Y:S02]  /*2760*/  WARPGROUP.DEPBAR.LE gsb0, 0x0 ;  /* 0x00008000000079c5 */ /* 0x000fe40000010000 */
[----:B------:R-:W-:-:S01]  /*2770*/  FADD R93, R56, R93 ;  /* 0x0000005d385d7221 */ /* 0x000fc20000000000 */
[----:B------:R-:W-:Y:S01]  /*2780*/  FADD R92, R57, R92 ;  /* 0x0000005c395c7221 */ /* 0x000fe20000000000 */
        /* <DEDUP_REMOVED lines=38> */
[----:B------:R-:W-:-:S06]  /*29f0*/  UMOV UR6, URZ ;  /* 0x0000003f00067c82 */ /* 0x000fcc0008000000 */
.L_x_25:
[----:B------:R-:W-:Y:S05]  /*2a00*/  @!P1 BRA `(.L_x_26) ;  /* 0x0000000000049947 */ /* 0x000fea0003800000 */
[----:B------:R-:W-:Y:S01]  /*2a10*/  BPT.TRAP 0x1 ;  /* 0x000000040000795c */ /* 0x000fe20000300000 */
.L_x_26:
[----:B------:R-:W-:Y:S01]  /*2a20*/  ULEA UR8, UR12, UR10, 0x3 ;  /* 0x0000000a0c087291 */ /* 0x000fe2000f8e183f */
[----:B------:R-:W-:-:S03]  /*2a30*/  ISETP.GT.U32.AND P0, PT, R4, 0x1, PT ;  /* 0x000000010400780c */ /* 0x000fc60003f04070 */
[----:B------:R-:W-:-:S04]  /*2a40*/  UIADD3 UR8, UR8, 0x40, URZ ;  /* 0x0000004008087890 */ /* 0x000fc8000fffe03f */
[----:B------:R-:W-:-:S09]  /*2a50*/  UPRMT UR8, URZ, 0x654, UR8 ;  /* 0x000006543f087896 */ /* 0x000fd20008000008 */
[----:B------:R-:W-:Y:S01]  /*2a60*/  SYNCS.ARRIVE.TRANS64.RED.A1T0 RZ, [UR8], RZ ;  /* 0x000000ffffff79a7 */ /* 0x000fe20008100408 */
[----:B------:R-:W-:Y:S05]  /*2a70*/  @P0 BRA `(.L_x_27) ;  /* 0x0000000000040947 */ /* 0x000fea0003800000 */
[----:B------:R-:W-:Y:S01]  /*2a80*/  BPT.TRAP 0x1 ;  /* 0x000000040000795c */ /* 0x000fe20000300000 */
.L_x_27:
[----:B------:R-:W-:Y:S01]  /*2a90*/  UIADD3 UR13, UR13, 0x1, URZ ;  /* 0x000000010d0d7890 */ /* 0x000fe2000fffe03f */
[C---:B------:R-:W-:Y:S01]  /*2aa0*/  ISETP.GT.AND P0, PT, R6.reuse, 0x1, PT ;  /* 0x000000010600780c */ /* 0x040fe20003f04270 */
[----:B------:R-:W-:Y:S01]  /*2ab0*/  UIADD3 UR12, UR12, 0x1, URZ ;  /* 0x000000010c0c7890 */ /* 0x000fe2000fffe03f */
[----:B------:R-:W-:Y:S01]  /*2ac0*/  VIADD R6, R6, 0xffffffff ;  /* 0xffffffff06067836 */ /* 0x000fe20000000000 */
[----:B------:R-:W-:Y:S02]  /*2ad0*/  UISETP.NE.AND UP0, UPT, UR13, 0x8, UPT ;  /* 0x000000080d00788c */ /* 0x000fe4000bf05270 */
[----:B------:R-:W-:Y:S02]  /*2ae0*/  UISETP.NE.AND UP1, UPT, UR12, 0x8, UPT ;  /* 0x000000080c00788c */ /* 0x000fe4000bf25270 */
[----:B------:R-:W-:Y:S02]  /*2af0*/  USEL UR8, URZ, 0x1, UP0 ;  /* 0x000000013f087887 */ /* 0x000fe40008000000 */
[----:B------:R-:W-:-:S02]  /*2b00*/  USEL UR13, UR13, URZ, UP0 ;  /* 0x0000003f0d0d7287 */ /* 0x000fc40008000000 */
[----:B------:R-:W-:Y:S02]  /*2b10*/  USEL UR12, UR12, URZ, UP1 ;  /* 0x0000003f0c0c7287 */ /* 0x000fe40008800000 */
[----:B------:R-:W-:Y:S01]  /*2b20*/  LOP3.LUT R9, R9, UR8, RZ, 0x3c, !PT ;  /* 0x0000000809097c12 */ /* 0x000fe2000f8e3cff */
[----:B------:R-:W-:Y:S01]  /*2b30*/  UMOV UR8, 0x1 ;  /* 0x0000000100087882 */ /* 0x000fe20000000000 */
[----:B------:R-:W-:Y:S08]  /*2b40*/  @P0 BRA `(.L_x_28) ;  /* 0xfffffff400280947 */ /* 0x000ff0000383ffff */
.L_x_20:
[----:B------:R-:W-:Y:S01]  /*2b50*/  UISETP.NE.AND UP0, UPT, UR6, URZ, UPT ;  /* 0x0000003f0600728c */ /* 0x000fe2000bf05270 */
[----:B01----:R-:W0:Y:S03]  /*2b60*/  LDC R6, c[0x0][0x28c] ;  /* 0x0000a300ff067b82 */ /* 0x003e260000000800 */
[----:B------:R-:W-:-:S06]  /*2b70*/  USEL UR6, URZ, 0x1, !UP0 ;  /* 0x000000013f067887 */ /* 0x000fcc000c000000 */
[----:B------:R-:W-:Y:S02]  /*2b80*/  ISETP.NE.AND P0, PT, RZ, UR6, PT ;  /* 0x00000006ff007c0c */ /* 0x000fe4000bf05270 */
[----:B0-----:R-:W-:-:S11]  /*2b90*/  ISETP.GE.AND P1, PT, R6, 0x1, PT ;  /* 0x000000010600780c */ /* 0x001fd60003f26270 */
[----:B------:R-:W-:Y:S05]  /*2ba0*/  @!P0 BRA `(.L_x_29) ;  /* 0x0000000000a48947 */ /* 0x000fea0003800000 */
[----:B------:R-:W-:Y:S02]  /*2bb0*/  WARPGROUP.DEPBAR.LE gsb0, 0x0 ;  /* 0x00008000000079c5 */ /* 0x000fe40000010000 */
[----:B------:R-:W-:Y:S01]  /*2bc0*/  FADD R93, R56, R93 ;  /* 0x0000005d385d7221 */ /* 0x000fe20000000000 */
        /* <DEDUP_REMOVED lines=38> */
[----:B------:R-:W-:-:S07]  /*2e30*/  FADD R12, R12, R31 ;  /* 0x0000001f0c0c7221 */ /* 0x000fce0000000000 */
.L_x_29:
[----:B------:R-:W-:Y:S02]  /*2e40*/  WARPGROUP.DEPBAR.LE gsb0, 0x0 ;  /* 0x00008000000079c5 */ /* 0x000fe40000010000 */
[----:B------:R-:W-:Y:S05]  /*2e50*/  @!P1 BRA `(.L_x_30) ;  /* 0x0000000000389947 */ /* 0x000fea0003800000 */
[----:B------:R-:W-:-:S13]  /*2e60*/  ISETP.NE.AND P0, PT, R94, 0x3, PT ;  /* 0x000000035e00780c */ /* 0x000fda0003f05270 */
[----:B------:R-:W-:Y:S05]  /*2e70*/  @!P0 BRA `(.L_x_31) ;  /* 0x0000000000048947 */ /* 0x000fea0003800000 */
[----:B------:R-:W-:Y:S01]  /*2e80*/  BPT.TRAP 0x1 ;  /* 0x000000040000795c */ /* 0x000fe20000300000 */
.L_x_31:
[----:B------:R-:W-:Y:S01]  /*2e90*/  UISETP.LT.AND UP0, UPT, UR9, 0x1, UPT ;  /* 0x000000010900788c */ /* 0x000fe2000bf01270 */
[----:B------:R-:W-:-:S03]  /*2ea0*/  ISETP.GT.U32.AND P0, PT, R4, 0x1, PT ;  /* 0x000000010400780c */ /* 0x000fc60003f04070 */
[----:B------:R-:W-:-:S04]  /*2eb0*/  USEL UR6, UR9, 0x1, UP0 ;  /* 0x0000000109067887 */ /* 0x000fc80008000000 */
[----:B------:R-:W-:-:S04]  /*2ec0*/  UIADD3 UR6, UR5, UR9, -UR6 ;  /* 0x0000000905067290 */ /* 0x000fc8000fffe806 */
[----:B------:R-:W-:-:S04]  /*2ed0*/  USHF.L.U32 UR6, UR6, 0x3, URZ ;  /* 0x0000000306067899 */ /* 0x000fc8000800063f */
[----:B------:R-:W-:-:S04]  /*2ee0*/  ULOP3.LUT UR6, UR6, 0x38, URZ, 0xc0, !UPT ;  /* 0x0000003806067892 */ /* 0x000fc8000f8ec03f */
[----:B------:R-:W-:-:S04]  /*2ef0*/  UIADD3 UR6, UR10, 0x40, UR6 ;  /* 0x000000400a067890 */ /* 0x000fc8000fffe006 */
[----:B------:R-:W-:-:S09]  /*2f00*/  UPRMT UR6, URZ, 0x654, UR6 ;  /* 0x000006543f067896 */ /* 0x000fd20008000006 */
[----:B------:R-:W-:Y:S01]  /*2f10*/  SYNCS.ARRIVE.TRANS64.RED.A1T0 RZ, [UR6], RZ ;  /* 0x000000ffffff79a7 */ /* 0x000fe20008100406 */
[----:B------:R-:W-:Y:S05]  /*2f20*/  @P0 BRA `(.L_x_30) ;  /* 0x0000000000040947 */ /* 0x000fea0003800000 */
[----:B------:R-:W-:Y:S01]  /*2f30*/  BPT.TRAP 0x1 ;  /* 0x000000040000795c */ /* 0x000fe20000300000 */
.L_x_30:
[----:B------:R-:W0:Y:S01]  /*2f40*/  LDC R24, c[0x0][0x288] ;  /* 0x0000a200ff187b82 */ /* 0x000e220000000800 */
[--C-:B------:R-:W-:Y:S01]  /*2f50*/  SHF.R.U32.HI R6, RZ, 0x2, R0.reuse ;  /* 0x00000002ff067819 */ /* 0x100fe20000011600 */
[----:B------:R-:W-:Y:S01]  /*2f60*/  IMAD R85, R85, 0x50, RZ ;  /* 0x0000005055557824 */ /* 0x000fe200078e02ff */
[----:B------:R-:W-:Y:S01]  /*2f70*/  LOP3.LUT R8, R0, 0x60, RZ, 0xc0, !PT ;  /* 0x0000006000087812 */ /* 0x000fe200078ec0ff */
[----:B------:R-:W-:Y:S01]  /*2f80*/  ULDC UR6, c[0x0][0x284] ;  /* 0x0000a10000067ab9 */ /* 0x000fe20000000800 */
[----:B------:R-:W-:Y:S01]  /*2f90*/  SHF.R.U32.HI R9, RZ, 0x7, R0 ;  /* 0x00000007ff097819 */ /* 0x000fe20000011600 */
[----:B------:R-:W-:Y:S01]  /*2fa0*/  IMAD.WIDE R30, R15, 0x80, RZ ;  /* 0x000000800f1e7825 */ /* 0x000fe200078e02ff */
[----:B------:R-:W-:Y:S02]  /*2fb0*/  LOP3.LUT R7, R6, 0x7, RZ, 0xc0, !PT ;  /* 0x0000000706077812 */ /* 0x000fe400078ec0ff */
[----:B------:R-:W-:Y:S02]  /*2fc0*/  SHF.R.U32.HI R8, RZ, 0x1, R8 ;  /* 0x00000001ff087819 */ /* 0x000fe40000011608 */
[----:B------:R-:W-:-:S02]  /*2fd0*/  LOP3.LUT R6, R9, 0x1, RZ, 0xc0, !PT ;  /* 0x0000000109067812 */ /* 0x000fc400078ec0ff */
[----:B------:R-:W-:Y:S02]  /*2fe0*/  IADD3 R25, RZ, -R8, -R7 ;  /* 0x80000008ff197210 */ /* 0x000fe40007ffe807 */
[----:B------:R-:W-:Y:S01]  /*2ff0*/  LOP3.LUT R9, R0, 0x3, RZ, 0xc0, !PT ;  /* 0x0000000300097812 */ /* 0x000fe200078ec0ff */
[C---:B------:R-:W-:Y:S02]  /*3000*/  IMAD.SHL.U32 R26, R6.reuse, 0x40, RZ ;  /* 0x00000040061a7824 */ /* 0x040fe400078e00ff */
[----:B------:R-:W-:Y:S02]  /*3010*/  IMAD R25, R6, -0x40, R25 ;  /* 0xffffffc006197824 */ /* 0x000fe400078e0219 */
[----:B------:R-:W-:Y:S01]  /*3020*/  IMAD.SHL.U32 R6, R15, 0x80, RZ ;  /* 0x000000800f067824 */ /* 0x000fe200078e00ff */
[----:B------:R-:W-:Y:S01]  /*3030*/  LOP3.LUT R7, R26, 0x40, R7, 0xe2, !PT ;  /* 0x000000401a077812 */ /* 0x000fe200078ee207 */
[----:B------:R-:W-:Y:S01]  /*3040*/  IMAD.MOV.U32 R26, RZ, RZ, -0x1 ;  /* 0xffffffffff1a7424 */ /* 0x000fe200078e00ff */
[----:B0-----:R-:W-:Y:S01]  /*3050*/  ISETP.GE.AND P0, PT, R85, R24, PT ;  /* 0x000000185500720c */ /* 0x001fe20003f06270 */
[----:B------:R-:W-:Y:S01]  /*3060*/  IMAD R28, R9, -0x2, R24 ;  /* 0xfffffffe091c7824 */ /* 0x000fe200078e0218 */
[----:B------:R-:W-:Y:S01]  /*3070*/  IADD3 R27, -R6, UR6, R25 ;  /* 0x00000006061b7c10 */ /* 0x000fe2000fffe119 */
[----:B------:R-:W-:Y:S01]  /*3080*/  IMAD.SHL.U32 R24, R0, 0x2, RZ ;  /* 0x0000000200187824 */ /* 0x000fe200078e00ff */
[----:B------:R-:W-:Y:S01]  /*3090*/  ISETP.GE.OR P0, PT, R6, UR6, P0 ;  /* 0x0000000606007c0c */ /* 0x000fe20008706670 */
[----:B------:R-:W-:Y:S01]  /*30a0*/  IMAD.IADD R28, R28, 0x1, -R85 ;  /* 0x000000011c1c7824 */ /* 0x000fe200078e0a55 */
[----:B------:R-:W-:-:S02]  /*30b0*/  LOP3.LUT R35, R30, R7, R8, 0xfe, !PT ;  /* 0x000000071e237212 */ /* 0x000fc400078efe08 */
[----:B------:R-:W-:-:S09]  /*30c0*/  LOP3.LUT R24, R85, 0x6, R24, 0xf8, !PT ;  /* 0x0000000655187812 */ /* 0x000fd200078ef818 */
[----:B------:R-:W-:Y:S05]  /*30d0*/  @P0 BRA `(.L_x_32) ;  /* 0x0000002c00f00947 */ /* 0x000fea0003800000 */
[----:B------:R-:W0:Y:S01]  /*30e0*/  LDC.64 R32, c[0x0][0x5c8] ;  /* 0x00017200ff207b82 */ /* 0x000e220000000a00 */
[----:B------:R-:W-:Y:S01]  /*30f0*/  SHF.R.S32.HI R15, RZ, 0x1f, R14 ;  /* 0x0000001fff0f7819 */ /* 0x000fe2000001140e */
[----:B------:R-:W-:Y:S01]  /*3100*/  ULDC.64 UR6, c[0x0][0x5d0] ;  /* 0x0001740000067ab9 */ /* 0x000fe20000000a00 */
[----:B------:R-:W-:Y:S01]  /*3110*/  SHF.R.S32.HI R25, RZ, 0x1f, R24 ;  /* 0x0000001fff197819 */ /* 0x000fe20000011418 */
[----:B------:R-:W-:Y:S02]  /*3120*/  BSSY B0, `(.L_x_32) ;  /* 0x00002f7000007945 */ /* 0x000fe40003800000 */
[----:B------:R-:W-:-:S04]  /*3130*/  IMAD R7, R15, UR6, RZ ;  /* 0x000000060f077c24 */ /* 0x000fc8000f8e02ff */
[C---:B------:R-:W-:Y:S02]  /*3140*/  IMAD R9, R14.reuse, UR7, R7 ;  /* 0x000000070e097c24 */ /* 0x040fe4000f8e0207 */
[----:B------:R-:W-:Y:S01]  /*3150*/  IMAD.WIDE.U32 R6, R14, UR6, R24 ;  /* 0x000000060e067c25 */ /* 0x000fe2000f8e0018 */
[----:B------:R-:W-:-:S03]  /*3160*/  ULDC.64 UR6, c[0x0][0x5c0] ;  /* 0x0001700000067ab9 */ /* 0x000fc60000000a00 */
[----:B------:R-:W-:Y:S02]  /*3170*/  IMAD.IADD R7, R7, 0x1, R9 ;  /* 0x0000000107077824 */ /* 0x000fe400078e0209 */
[-C--:B0-----:R-:W-:Y:S02]  /*3180*/  IMAD R8, R31, R32.reuse, RZ ;  /* 0x000000201f087224 */ /* 0x081fe400078e02ff */
[----:B------:R-:W-:-:S04]  /*3190*/  IMAD.WIDE.U32 R6, R35, R32, R6 ;  /* 0x0000002023067225 */ /* 0x000fc800078e0006 */
[----:B------:R-:W-:Y:S01]  /*31a0*/  IMAD R9, R35, R33, R8 ;  /* 0x0000002123097224 */ /* 0x000fe200078e0208 */
[----:B------:R-:W-:Y:S02]  /*31b0*/  LEA R8, P0, R32, R6, 0x3 ;  /* 0x0000000620087211 */ /* 0x000fe400078018ff */
[----:B------:R-:W-:Y:S01]  /*31c0*/  IADD3 R6, P1, R6, UR6, RZ ;  /* 0x0000000606067c10 */ /* 0x000fe2000ff3e0ff */
[----:B------:R-:W-:Y:S01]  /*31d0*/  IMAD.IADD R7, R7, 0x1, R9 ;  /* 0x0000000107077824 */ /* 0x000fe200078e0209 */
[----:B------:R-:W-:-:S04]  /*31e0*/  IADD3 R8, P2, R8, UR6, RZ ;  /* 0x0000000608087c10 */ /* 0x000fc8000ff5e0ff */
[----:B------:R-:W-:Y:S02]  /*31f0*/  LEA.HI.X R9, R32, R7, R33, 0x3, P0 ;  /* 0x0000000720097211 */ /* 0x000fe400000f1c21 */
[----:B----45:R-:W-:Y:S02]  /*3200*/  FSETP.NEU.AND P0, PT, R10, RZ, PT ;  /* 0x000000ff0a00720b */ /* 0x030fe40003f0d000 */
[----:B------:R-:W-:Y:S02]  /*3210*/  IADD3.X R7, R7, UR7, RZ, P1, !PT ;  /* 0x0000000707077c10 */ /* 0x000fe40008ffe4ff */
[----:B------:R-:W-:-:S09]  /*3220*/  IADD3.X R9, R9, UR7, RZ, P2, !PT ;  /* 0x0000000709097c10 */ /* 0x000fd200097fe4ff */
[----:B------:R-:W-:Y:S05]  /*3230*/  @!P0 BRA `(.L_x_33) ;  /* 0x0000002000c48947 */ /* 0x000fea0003800000 */
[----:B------:R-:W-:Y:S01]  /*3240*/  ULDC.64 UR6, c[0x0][0x5b8] ;  /* 0x00016e0000067ab9 */ /* 0x000fe20000000a00 */
[----:B------:R-:W-:Y:S01]  /*3250*/  ISETP.GE.AND P0, PT, R28, 0x1, PT ;  /* 0x000000011c00780c */ /* 0x000fe20003f06270 */
[----:B------:R-:W-:Y:S01]  /*3260*/  IMAD R15, R15, UR6, RZ ;  /* 0x000000060f0f7c24 */ /* 0x000fe2000f8e02ff */
[----:B------:R-:W-:Y:S01]  /*3270*/  ULDC.64 UR10, c[0x0][0x5a8] ;  /* 0x00016a00000a7ab9 */ /* 0x000fe20000000a00 */
[C---:B------:R-:W-:Y:S01]  /*3280*/  IMAD.WIDE.U32 R24, R14.reuse, UR6, R24 ;  /* 0x000000060e187c25 */ /* 0x040fe2000f8e0018 */
[----:B------:R-:W-:Y:S01]  /*3290*/  ISETP.LT.OR P4, PT, R27, 0x1, !P0 ;  /* 0x000000011b00780c */ /* 0x000fe20004781670 */
[----:B------:R-:W-:Y:S02]  /*32a0*/  BSSY B1, `(.L_x_34) ;  /* 0x000000c000017945 */ /* 0x000fe40003800000 */
[----:B------:R-:W-:Y:S01]  /*32b0*/  IMAD R15, R14, UR7, R15 ;  /* 0x000000070e0f7c24 */ /* 0x000fe2000f8e020f */
[----:B------:R-:W-:Y:S02]  /*32c0*/  ULDC.64 UR6, c[0x0][0x5b0] ;  /* 0x00016c0000067ab9 */ /* 0x000fe40000000a00 */
[----:B------:R-:W-:-:S02]  /*32d0*/  IMAD R29, R31, UR6, RZ ;  /* 0x000000061f1d7c24 */ /* 0x000fc4000f8e02ff */
[----:B------:R-:W-:Y:S02]  /*32e0*/  IMAD.IADD R25, R25, 0x1, R15 ;  /* 0x0000000119197824 */ /* 0x000fe400078e020f */
[C---:B------:R-:W-:Y:S02]  /*32f0*/  IMAD R29, R35.reuse, UR7, R29 ;  /* 0x00000007231d7c24 */ /* 0x040fe4000f8e021d */
[----:B------:R-:W-:-:S03]  /*3300*/  IMAD.WIDE.U32 R14, R35, UR6, R24 ;  /* 0x00000006230e7c25 */ /* 0x000fc6000f8e0018 */
[----:B------:R-:W-:-:S04]  /*3310*/  IADD3 R14, P1, R14, UR10, RZ ;  /* 0x0000000a0e0e7c10 */ /* 0x000fc8000ff3e0ff */
[--C-:B------:R-:W-:Y:S02]  /*3320*/  IADD3.X R15, R15, UR11, R29.reuse, P1, !PT ;  /* 0x0000000b0f0f7c10 */ /* 0x100fe40008ffe41d */
[----:B------:R-:W-:Y:S01]  /*3330*/  PRMT R29, RZ, 0x7610, R29 ;  /* 0x00007610ff1d7816 */ /* 0x000fe2000000001d */
[----:B------:R-:W-:Y:S06]  /*3340*/  @P4 BRA `(.L_x_35) ;  /* 0x0000000000044947 */ /* 0x000fec0003800000 */
[----:B------:R0:W5:Y:S02]  /*3350*/  LDG.E.U8 R29, desc[UR24][R14.64] ;  /* 0x000000180e1d7981 */ /* 0x000164000c1e1100 */
.L_x_35:
[----:B------:R-:W-:Y:S05]  /*3360*/  BSYNC B1 ;  /* 0x0000000000017941 */ /* 0x000fea0003800000 */
.L_x_34:
[----:B-----5:R-:W-:Y:S01]  /*3370*/  LOP3.LUT R29, R29, 0xff, RZ, 0xc0, !PT ;  /* 0x000000ff1d1d7812 */ /* 0x020fe200078ec0ff */
[----:B------:R-:W-:Y:S01]  /*3380*/  BSSY B1, `(.L_x_36) ;  /* 0x000000c000017945 */ /* 0x000fe20003800000 */
[----:B------:R-:W-:Y:S02]  /*3390*/  ISETP.GE.AND P1, PT, R28, 0x2, PT ;  /* 0x000000021c00780c */ /* 0x000fe40003f26270 */
[----:B------:R-:W-:Y:S02]  /*33a0*/  F2FP.F16.E4M3.UNPACK_B R29, R29 ;  /* 0x0000001dff1d723e */ /* 0x000fe400020006ff */
[----:B------:R-:W-:-:S03]  /*33b0*/  ISETP.LT.OR P2, PT, R27, 0x1, !P1 ;  /* 0x000000011b00780c */ /* 0x000fc60004f41670 */
[----:B------:R-:W-:-:S05]  /*33c0*/  HADD2.F32 R29, -RZ, R29.H0_H0 ;  /* 0x2000001dff1d7230 */ /* 0x000fca0000004100 */
[----:B------:R-:W-:Y:S01]  /*33d0*/  FMUL R32, R29, R10 ;  /* 0x0000000a1d207220 */ /* 0x000fe20000400000 */
[----:B------:R-:W-:-:S03]  /*33e0*/  PRMT R29, RZ, 0x7610, R29 ;  /* 0x00007610ff1d7816 */ /* 0x000fc6000000001d */
[----:B--2---:R-:W-:-:S05]  /*33f0*/  FFMA R32, R93, R5, R32 ;  /* 0x000000055d207223 */ /* 0x004fca0000000020 */
[----:B------:R-:W-:-:S05]  /*3400*/  F2FP.SATFINITE.E4M3.F32.PACK_AB_MERGE_C R33, RZ, R32, RZ ;  /* 0x00000020ff21723e */ /* 0x000fca00048070ff */
[----:B------:R1:W-:Y:S01]  /*3410*/  @!P4 STG.E.U8 desc[UR24][R6.64], R33 ;  /* 0x000000210600c986 */ /* 0x0003e2000c101118 */
[----:B------:R-:W-:Y:S05]  /*3420*/  @P2 BRA `(.L_x_37) ;  /* 0x0000000000042947 */ /* 0x000fea0003800000 */
[----:B------:R2:W5:Y:S02]  /*3430*/  LDG.E.U8 R29, desc[UR24][R14.64+0x1] ;  /* 0x000001180e1d7981 */ /* 0x000564000c1e1100 */
.L_x_37:
[----:B------:R-:W-:Y:S05]  /*3440*/  BSYNC B1 ;  /* 0x0000000000017941 */ /* 0x000fea0003800000 */
.L_x_36:
[----:B-----5:R-:W-:Y:S01]  /*3450*/  LOP3.LUT R29, R29, 0xff, RZ, 0xc0, !PT ;  /* 0x000000ff1d1d7812 */ /* 0x020fe200078ec0ff */
[----:B------:R-:W-:Y:S01]  /*3460*/  BSSY B1, `(.L_x_38) ;  /* 0x0000012000017945 */ /* 0x000fe20003800000 */
[----:B-1----:R-:W-:Y:S02]  /*3470*/  IADD3 R33, P4, R35, 0x8, RZ ;  /* 0x0000000823217810 */ /* 0x002fe40007f9e0ff */
[----:B------:R-:W-:Y:S02]  /*3480*/  F2FP.F16.E4M3.UNPACK_B R29, R29 ;  /* 0x0000001dff1d723e */ /* 0x000fe400020006ff */
[----:B------:R-:W-:Y:S01]  /*3490*/  ISETP.LT.OR P0, PT, R27, 0x9, !P0 ;  /* 0x000000091b00780c */ /* 0x000fe20004701670 */
[----:B------:R-:W-:Y:S02]  /*34a0*/  IMAD.X R30, RZ, RZ, R31, P4 ;  /* 0x000000ffff1e7224 */ /* 0x000fe400020e061f */
[----:B------:R-:W-:Y:S02]  /*34b0*/  HADD2.F32 R29, -RZ, R29.H0_H0 ;  /* 0x2000001dff1d7230 */ /* 0x000fe40000004100 */
[----:B------:R-:W-:-:S02]  /*34c0*/  IMAD R30, R30, UR6, RZ ;  /* 0x000000061e1e7c24 */ /* 0x000fc4000f8e02ff */
[----:B------:R-:W-:-:S04]  /*34d0*/  IMAD.WIDE.U32 R24, R33, UR6, R24 ;  /* 0x0000000621187c25 */ /* 0x000fc8000f8e0018 */
[----:B------:R-:W-:Y:S01]  /*34e0*/  FMUL R29, R29, R10 ;  /* 0x0000000a1d1d7220 */ /* 0x000fe20000400000 */
[----:B------:R-:W-:-:S03]  /*34f0*/  IMAD R33, R33, UR7, R30 ;  /* 0x0000000721217c24 */ /* 0x000fc6000f8e021e */
[----:B------:R-:W-:Y:S01]  /*3500*/  FFMA R29, R92, R5, R29 ;  /* 0x000000055c1d7223 */ /* 0x000fe2000000001d */
[----:B------:R-:W-:-:S04]  /*3510*/  IADD3 R24, P4, R24, UR10, RZ ;  /* 0x0000000a18187c10 */ /* 0x000fc8000ff9e0ff */
[----:B------:R-:W-:Y:S02]  /*3520*/  F2FP.SATFINITE.E4M3.F32.PACK_AB_MERGE_C R31, RZ, R29, RZ ;  /* 0x0000001dff1f723e */ /* 0x000fe400048070ff */
[----:B------:R-:W-:Y:S02]  /*3530*/  IADD3.X R25, R25, UR11, R33, P4, !PT ;  /* 0x0000000b19197c10 */ /* 0x000fe4000a7fe421 */
[----:B------:R-:W-:Y:S01]  /*3540*/  PRMT R29, RZ, 0x7610, R29 ;  /* 0x00007610ff1d7816 */ /* 0x000fe2000000001d */
[----:B------:R1:W-:Y:S01]  /*3550*/  @!P2 STG.E.U8 desc[UR24][R6.64+0x1], R31 ;  /* 0x0000011f0600a986 */ /* 0x0003e2000c101118 */
[----:B------:R-:W-:Y:S05]  /*3560*/  @P0 BRA `(.L_x_39) ;  /* 0x0000000000040947 */ /* 0x000fea0003800000 */
[----:B------:R3:W5:Y:S02]  /*3570*/  LDG.E.U8 R29, desc[UR24][R24.64] ;  /* 0x00000018181d7981 */ /* 0x000764000c1e1100 */
.L_x_39:
[----:B------:R-:W-:Y:S05]  /*3580*/  BSYNC B1 ;  /* 0x0000000000017941 */ /* 0x000fea0003800000 */
.L_x_38:
[----:B-----5:R-:W-:Y:S01]  /*3590*/  LOP3.LUT R29, R29, 0xff, RZ, 0xc0, !PT ;  /* 0x000000ff1d1d7812 */ /* 0x020fe200078ec0ff */
[----:B------:R-:W-:Y:S01]  /*35a0*/  BSSY B1, `(.L_x_40) ;  /* 0x000000b000017945 */ /* 0x000fe20003800000 */
[----:B------:R-:W-:Y:S02]  /*35b0*/  ISETP.LT.OR P1, PT, R27, 0x9, !P1 ;  /* 0x000000091b00780c */ /* 0x000fe40004f21670 */
[----:B------:R-:W-:-:S05]  /*35c0*/  F2FP.F16.E4M3.UNPACK_B R29, R29 ;  /* 0x0000001dff1d723e */ /* 0x000fca00020006ff */
[----:B------:R-:W-:-:S05]  /*35d0*/  HADD2.F32 R29, -RZ, R29.H0_H0 ;  /* 0x2000001dff1d7230 */ /* 0x000fca0000004100 */
[----:B------:R-:W-:Y:S01]  /*35e0*/  FMUL R30, R29, R10 ;  /* 0x0000000a1d1e7220 */ /* 0x000fe20000400000 */
[----:B------:R-:W-:-:S03]  /*35f0*/  PRMT R29, RZ, 0x7610, R29 ;  /* 0x00007610ff1d7816 */ /* 0x000fc6000000001d */
[----:B------:R-:W-:-:S05]  /*3600*/  FFMA R30, R91, R5, R30 ;  /* 0x000000055b1e7223 */ /* 0x000fca000000001e */
[----:B-1----:R-:W-:-:S05]  /*3610*/  F2FP.SATFINITE.E4M3.F32.PACK_AB_MERGE_C R31, RZ, R30, RZ ;  /* 0x0000001eff1f723e */ /* 0x002fca00048070ff */
[----:B------:R1:W-:Y:S01]  /*3620*/  @!P0 STG.E.U8 desc[UR24][R8.64], R31 ;  /* 0x0000001f08008986 */ /* 0x0003e2000c101118 */
[----:B------:R-:W-:Y:S05]  /*3630*/  @P1 BRA `(.L_x_41) ;  /* 0x0000000000041947 */ /* 0x000fea0003800000 */
[----:B------:R4:W5:Y:S02]  /*3640*/  LDG.E.U8 R29, desc[UR24][R24.64+0x1] ;  /* 0x00000118181d7981 */ /* 0x000964000c1e1100 */
.L_x_41:
[----:B------:R-:W-:Y:S05]  /*3650*/  BSYNC B1 ;  /* 0x0000000000017941 */ /* 0x000fea0003800000 */
.L_x_40:
[----:B-----5:R-:W-:Y:S01]  /*3660*/  LOP3.LUT R29, R29, 0xff, RZ, 0xc0, !PT ;  /* 0x000000ff1d1d7812 */ /* 0x020fe200078ec0ff */
[----:B------:R-:W-:Y:S01]  /*3670*/  BSSY B1, `(.L_x_42) ;  /* 0x000000c000017945 */ /* 0x000fe20003800000 */
[----:B------:R-:W-:Y:S02]  /*3680*/  ISETP.GE.AND P0, PT, R28, 0x9, PT ;  /* 0x000000091c00780c */ /* 0x000fe40003f06270 */
[----:B------:R-:W-:Y:S02]  /*3690*/  F2FP.F16.E4M3.UNPACK_B R29, R29 ;  /* 0x0000001dff1d723e */ /* 0x000fe400020006ff */
[----:B------:R-:W-:-:S03]  /*36a0*/  ISETP.LT.OR P2, PT, R27, 0x1, !P0 ;  /* 0x000000011b00780c */ /* 0x000fc60004741670 */
[----:B------:R-:W-:-:S05]  /*36b0*/  HADD2.F32 R29, -RZ, R29.H0_H0 ;  /* 0x2000001dff1d7230 */ /* 0x000fca0000004100 */
[----:B------:R-:W-:-:S04]  /*36c0*/  FMUL R29, R29, R10 ;  /* 0x0000000a1d1d7220 */ /* 0x000fc80000400000 */
[----:B------:R-:W-:-:S05]  /*36d0*/  FFMA R29, R90, R5, R29 ;  /* 0x000000055a1d7223 */ /* 0x000fca000000001d */
[----:B-1----:R-:W-:Y:S02]  /*36e0*/  F2FP.SATFINITE.E4M3.F32.PACK_AB_MERGE_C R31, RZ, R29, RZ ;  /* 0x0000001dff1f723e */ /* 0x002fe400048070ff */
[----:B------:R-:W-:-:S03]  /*36f0*/  PRMT R29, RZ, 0x7610, R29 ;  /* 0x00007610ff1d7816 */ /* 0x000fc6000000001d */
[----:B------:R1:W-:Y:S01]  /*3700*/  @!P1 STG.E.U8 desc[UR24][R8.64+0x1], R31 ;  /* 0x0000011f08009986 */ /* 0x0003e2000c101118 */
[----:B------:R-:W-:Y:S05]  /*3710*/  @P2 BRA `(.L_x_43) ;  /* 0x0000000000042947 */ /* 0x000fea0003800000 */
[----:B------:R0:W5:Y:S02]  /*3720*/  LDG.E.U8 R29, desc[UR24][R14.64+0x8] ;  /* 0x000008180e1d7981 */ /* 0x000164000c1e1100 */
.L_x_43:
[----:B------:R-:W-:Y:S05]  /*3730*/  BSYNC B1 ;  /* 0x0000000000017941 */ /* 0x000fea0003800000 */
.L_x_42:
        /* <DEDUP_REMOVED lines=13> */
.L_x_45:
[----:B------:R-:W-:Y:S05]  /*3810*/  BSYNC B1 ;  /* 0x0000000000017941 */ /* 0x000fea0003800000 */
.L_x_44:
[----:B-----5:R-:W-:Y:S01]  /*3820*/  LOP3.LUT R29, R29, 0xff, RZ, 0xc0, !PT ;  /* 0x000000ff1d1d7812 */ /* 0x020fe200078ec0ff */
[----:B------:R-:W-:Y:S01]  /*3830*/  BSSY B1, `(.L_x_46) ;  /* 0x000000b000017945 */ /* 0x000fe20003800000 */
[----:B------:R-:W-:Y:S02]  /*3840*/  ISETP.LT.OR P0, PT, R27, 0x9, !P0 ;  /* 0x000000091b00780c */ /* 0x000fe40004701670 */
[----:B------:R-:W-:-:S05]  /*3850*/  F2FP.F16.E4M3.UNPACK_B R29, R29 ;  /* 0x0000001dff1d723e */ /* 0x000fca00020006ff */
        /* <DEDUP_REMOVED lines=8> */
.L_x_47:
[----:B------:R-:W-:Y:S05]  /*38e0*/  BSYNC B1 ;  /* 0x0000000000017941 */ /* 0x000fea0003800000 */
.L_x_46:
        /* <DEDUP_REMOVED lines=12> */
.L_x_49:
[----:B------:R-:W-:Y:S05]  /*39b0*/  BSYNC B1 ;  /* 0x0000000000017941 */ /* 0x000fea0003800000 */
.L_x_48:
        /* <DEDUP_REMOVED lines=13> */
.L_x_51:
[----:B------:R-:W-:Y:S05]  /*3a90*/  BSYNC B1 ;  /* 0x0000000000017941 */ /* 0x000fea0003800000 */
.L_x_50:
        /* <DEDUP_REMOVED lines=13> */
.L_x_53:
[----:B------:R-:W-:Y:S05]  /*3b70*/  BSYNC B1 ;  /* 0x0000000000017941 */ /* 0x000fea0003800000 */
.L_x_52:
        /* <DEDUP_REMOVED lines=12> */
.L_x_55:
[----:B------:R-:W-:Y:S05]  /*3c40*/  BSYNC B1 ;  /* 0x0000000000017941 */ /* 0x000fea0003800000 */
.L_x_54:
        /* <DEDUP_REMOVED lines=12> */
.L_x_57:
[----:B------:R-:W-:Y:S05]  /*3d10*/  BSYNC B1 ;  /* 0x0000000000017941 */ /* 0x000fea0003800000 */
.L_x_56:
        /* <DEDUP_REMOVED lines=13> */
.L_x_59:
[----:B------:R-:W-:Y:S05]  /*3df0*/  BSYNC B1 ;  /* 0x0000000000017941 */ /* 0x000fea0003800000 */
.L_x_58:
        /* <DEDUP_REMOVED lines=13> */
.L_x_61:
[----:B------:R-:W-:Y:S05]  /*3ed0*/  BSYNC B1 ;  /* 0x0000000000017941 */ /* 0x000fea0003800000 */
.L_x_60:
        /* <DEDUP_REMOVED lines=12> */
.L_x_63:
[----:B------:R-:W-:Y:S05]  /*3fa0*/  BSYNC B1 ;  /* 0x0000000000017941 */ /* 0x000fea0003800000 */
.L_x_62:
        /* <DEDUP_REMOVED lines=12> */
.L_x_65:
[----:B------:R-:W-:Y:S05]  /*4070*/  BSYNC B1 ;  /* 0x0000000000017941 */ /* 0x000fea0003800000 */
.L_x_64:
        /* <DEDUP_REMOVED lines=13> */
.L_x_67:
[----:B------:R-:W-:Y:S05]  /*4150*/  BSYNC B1 ;  /* 0x0000000000017941 */ /* 0x000fea0003800000 */
.L_x_66:
        /* <DEDUP_REMOVED lines=13> */
.L_x_69:
[----:B------:R-:W-:Y:S05]  /*4230*/  BSYNC B1 ;  /* 0x0000000000017941 */ /* 0x000fea0003800000 */
.L_x_68:
        /* <DEDUP_REMOVED lines=12> */
.L_x_71:
[----:B------:R-:W-:Y:S05]  /*4300*/  BSYNC B1 ;  /* 0x0000000000017941 */ /* 0x000fea0003800000 */
.L_x_70:
        /* <DEDUP_REMOVED lines=12> */
.L_x_73:
[----:B------:R-:W-:Y:S05]  /*43d0*/  BSYNC B1 ;  /* 0x0000000000017941 */ /* 0x000fea0003800000 */
.L_x_72:
        /* <DEDUP_REMOVED lines=13> */
.L_x_75:
[----:B------:R-:W-:Y:S05]  /*44b0*/  BSYNC B1 ;  /* 0x0000000000017941 */ /* 0x000fea0003800000 */
.L_x_74:
        /* <DEDUP_REMOVED lines=13> */
.L_x_77:
[----:B------:R-:W-:Y:S05]  /*4590*/  BSYNC B1 ;  /* 0x0000000000017941 */ /* 0x000fea0003800000 */
.L_x_76:
        /* <DEDUP_REMOVED lines=12> */
.L_x_79:
[----:B------:R-:W-:Y:S05]  /*4660*/  BSYNC B1 ;  /* 0x0000000000017941 */ /* 0x000fea0003800000 */
.L_x_78:
        /* <DEDUP_REMOVED lines=12> */
.L_x_81:
[----:B------:R-:W-:Y:S05]  /*4730*/  BSYNC B1 ;  /* 0x0000000000017941 */ /* 0x000fea0003800000 */
.L_x_80:
        /* <DEDUP_REMOVED lines=13> */
.L_x_83:
[----:B------:R-:W-:Y:S05]  /*4810*/  BSYNC B1 ;  /* 0x0000000000017941 */ /* 0x000fea0003800000 */
.L_x_82:
        /* <DEDUP_REMOVED lines=13> */
.L_x_85:
[----:B------:R-:W-:Y:S05]  /*48f0*/  BSYNC B1 ;  /* 0x0000000000017941 */ /* 0x000fea0003800000 */
.L_x_84:
        /* <DEDUP_REMOVED lines=12> */
.L_x_87:
[----:B------:R-:W-:Y:S05]  /*49c0*/  BSYNC B1 ;  /* 0x0000000000017941 */ /* 0x000fea0003800000 */
.L_x_86:
        /* <DEDUP_REMOVED lines=12> */
.L_x_89:
[----:B------:R-:W-:Y:S05]  /*4a90*/  BSYNC B1 ;  /* 0x0000000000017941 */ /* 0x000fea0003800000 */
.L_x_88:
        /* <DEDUP_REMOVED lines=13> */
.L_x_91:
[----:B------:R-:W-:Y:S05]  /*4b70*/  BSYNC B1 ;  /* 0x0000000000017941 */ /* 0x000fea0003800000 */
.L_x_90:
[----:B-----5:R-:W-:Y:S01]  /*4b80*/  LOP3.LUT R29, R29, 0xff, RZ, 0xc0, !PT ;  /* 0x000000ff1d1d7812 */ /* 0x020fe200078ec0ff */
[----:B------:R-:W-:Y:S01]  /*4b90*/  BSSY B1, `(.L_x_92) ;  /* 0x000000c000017945 */ /* 0x000fe20003800000 */
[----:B------:R-:W-:Y:S02]  /*4ba0*/  ISETP.GE.AND P1, PT, R28, 0x3a, PT ;  /* 0x0000003a1c00780c */ /* 0x000fe40003f26270 */
[----:B------:R-:W-:Y:S02]  /*4bb0*/  F2FP.F16.E4M3.UNPACK_B R29, R29 ;  /* 0x0000001dff1d723e */ /* 0x000fe400020006ff */
[----:B------:R-:W-:-:S03]  /*4bc0*/  ISETP.LT.OR P4, PT, R27, 0x1, !P1 ;  /* 0x000000011b00780c */ /* 0x000fc60004f81670 */
[----:B------:R-:W-:-:S05]  /*4bd0*/  HADD2.F32 R29, -RZ, R29.H0_H0 ;  /* 0x2000001dff1d7230 */ /* 0x000fca0000004100 */
[----:B------:R-:W-:-:S04]  /*4be0*/  FMUL R30, R29, R10 ;  /* 0x0000000a1d1e7220 */ /* 0x000fc80000400000 */
[----:B------:R-:W-:Y:S01]  /*4bf0*/  FFMA R30, R23, R5, R30 ;  /* 0x00000005171e7223 */ /* 0x000fe2000000001e */
[----:B------:R-:W-:-:S04]  /*4c00*/  PRMT R23, RZ, 0x7610, R23 ;  /* 0x00007610ff177816 */ /* 0x000fc80000000017 */
[----:B------:R-:W-:-:S05]  /*4c10*/  F2FP.SATFINITE.E4M3.F32.PACK_AB_MERGE_C R29, RZ, R30, RZ ;  /* 0x0000001eff1d723e */ /* 0x000fca00048070ff */
[----:B------:R0:W-:Y:S01]  /*4c20*/  @!P2 STG.E.U8 desc[UR24][R6.64+0x38], R29 ;  /* 0x0000381d0600a986 */ /* 0x0001e2000c101118 */
[----:B------:R-:W-:Y:S05]  /*4c30*/  @P4 BRA `(.L_x_93) ;  /* 0x0000000000044947 */ /* 0x000fea0003800000 */
[----:B------:R0:W5:Y:S02]  /*4c40*/  LDG.E.U8 R23, desc[UR24][R14.64+0x39] ;  /* 0x000039180e177981 */ /* 0x000164000c1e1100 */
.L_x_93:
[----:B------:R-:W-:Y:S05]  /*4c50*/  BSYNC B1 ;  /* 0x0000000000017941 */ /* 0x000fea0003800000 */
.L_x_92:
[----:B-----5:R-:W-:Y:S01]  /*4c60*/  LOP3.LUT R23, R23, 0xff, RZ, 0xc0, !PT ;  /* 0x000000ff17177812 */ /* 0x020fe200078ec0ff */
[----:B------:R-:W-:Y:S01]  /*4c70*/  BSSY B1, `(.L_x_94) ;  /* 0x000000b000017945 */ /* 0x000fe20003800000 */
[----:B------:R-:W-:Y:S02]  /*4c80*/  ISETP.LT.OR P0, PT, R27, 0x9, !P0 ;  /* 0x000000091b00780c */ /* 0x000fe40004701670 */
[----:B------:R-:W-:-:S05]  /*4c90*/  F2FP.F16.E4M3.UNPACK_B R23, R23 ;  /* 0x00000017ff17723e */ /* 0x000fca00020006ff */
[----:B------:R-:W-:-:S05]  /*4ca0*/  HADD2.F32 R23, -RZ, R23.H0_H0 ;  /* 0x20000017ff177230 */ /* 0x000fca0000004100 */
[----:B------:R-:W-:-:S04]  /*4cb0*/  FMUL R23, R23, R10 ;  /* 0x0000000a17177220 */ /* 0x000fc80000400000 */
[----:B------:R-:W-:-:S05]  /*4cc0*/  FFMA R23, R64, R5, R23 ;  /* 0x0000000540177223 */ /* 0x000fca0000000017 */
[----:B0-----:R-:W-:Y:S02]  /*4cd0*/  F2FP.SATFINITE.E4M3.F32.PACK_AB_MERGE_C R29, RZ, R23, RZ ;  /* 0x00000017ff1d723e */ /* 0x001fe400048070ff */
[----:B------:R-:W-:-:S03]  /*4ce0*/  PRMT R23, RZ, 0x7610, R23 ;  /* 0x00007610ff177816 */ /* 0x000fc60000000017 */
[----:B------:R0:W-:Y:S01]  /*4cf0*/  @!P4 STG.E.U8 desc[UR24][R6.64+0x39], R29 ;  /* 0x0000391d0600c986 */ /* 0x0001e2000c101118 */
[----:B------:R-:W-:Y:S05]  /*4d00*/  @P0 BRA `(.L_x_95) ;  /* 0x0000000000040947 */ /* 0x000fea0003800000 */
[----:B------:R0:W5:Y:S02]  /*4d10*/  LDG.E.U8 R23, desc[UR24][R24.64+0x38] ;  /* 0x0000381818177981 */ /* 0x000164000c1e1100 */
.L_x_95:
[----:B------:R-:W-:Y:S05]  /*4d20*/  BSYNC B1 ;  /* 0x0000000000017941 */ /* 0x000fea0003800000 */
.L_x_94:
[----:B-----5:R-:W-:Y:S01]  /*4d30*/  LOP3.LUT R23, R23, 0xff, RZ, 0xc0, !PT ;  /* 0x000000ff17177812 */ /* 0x020fe200078ec0ff */
[----:B------:R-:W-:Y:S01]  /*4d40*/  BSSY B1, `(.L_x_96) ;  /* 0x000000b000017945 */ /* 0x000fe20003800000 */
[----:B------:R-:W-:Y:S02]  /*4d50*/  ISETP.LT.OR P1, PT, R27, 0x9, !P1 ;  /* 0x000000091b00780c */ /* 0x000fe40004f21670 */
[----:B------:R-:W-:-:S05]  /*4d60*/  F2FP.F16.E4M3.UNPACK_B R23, R23 ;  /* 0x00000017ff17723e */ /* 0x000fca00020006ff */
        /* <DEDUP_REMOVED lines=8> */
.L_x_97:
[----:B------:R-:W-:Y:S05]  /*4df0*/  BSYNC B1 ;  /* 0x0000000000017941 */ /* 0x000fea0003800000 */
.L_x_96:
        /* <DEDUP_REMOVED lines=13> */
.L_x_99:
[----:B------:R-:W-:Y:S05]  /*4ed0*/  BSYNC B1 ;  /* 0x0000000000017941 */ /* 0x000fea0003800000 */
.L_x_98:
        /* <DEDUP_REMOVED lines=13> */
.L_x_101:
[----:B------:R-:W-:Y:S05]  /*4fb0*/  BSYNC B1 ;  /* 0x0000000000017941 */ /* 0x000fea0003800000 */
.L_x_100:
        /* <DEDUP_REMOVED lines=12> */
.L_x_103:
[----:B------:R-:W-:Y:S05]  /*5080*/  BSYNC B1 ;  /* 0x0000000000017941 */ /* 0x000fea0003800000 */
.L_x_102:
        /* <DEDUP_REMOVED lines=12> */
.L_x_105:
[----:B------:R-:W-:Y:S05]  /*5150*/  BSYNC B1 ;  /* 0x0000000000017941 */ /* 0x000fea0003800000 */
.L_x_104:
        /* <DEDUP_REMOVED lines=13> */
.L_x_107:
[----:B------:R-:W-:Y:S05]  /*5230*/  BSYNC B1 ;  /* 0x0000000000017941 */ /* 0x000fea0003800000 */
.L_x_106:
        /* <DEDUP_REMOVED lines=13> */
.L_x_109:
[----:B------:R-:W-:Y:S05]  /*5310*/  BSYNC B1 ;  /* 0x0000000000017941 */ /* 0x000fea0003800000 */
.L_x_108:
[----:B-----5:R-:W-:Y:S01]  /*5320*/  LOP3.LUT R13, R13, 0xff, RZ, 0xc0, !PT ;  /* 0x000000ff0d0d7812 */ /* 0x020fe200078ec0ff */
[----:B------:R-:W-:Y:S01]  /*5330*/  BSSY B1, `(.L_x_110) ;  /* 0x000000b000017945 */ /* 0x000fe20003800000 */
[----:B------:R-:W-:Y:S02]  /*5340*/  ISETP.LT.OR P0, PT, R27, 0x9, !P0 ;  /* 0x000000091b00780c */ /* 0x000fe40004701670 */
[----:B------:R-:W-:-:S05]  /*5350*/  F2FP.F16.E4M3.UNPACK_B R13, R13 ;  /* 0x0000000dff0d723e */ /* 0x000fca00020006ff */
[----:B------:R-:W-:-:S05]  /*5360*/  HADD2.F32 R13, -RZ, R13.H0_H0 ;  /* 0x2000000dff0d7230 */ /* 0x000fca0000004100 */
[----:B------:R-:W-:-:S04]  /*5370*/  FMUL R13, R13, R10 ;  /* 0x0000000a0d0d7220 */ /* 0x000fc80000400000 */
[----:B------:R-:W-:-:S05]  /*5380*/  FFMA R13, R16, R5, R13 ;  /* 0x00000005100d7223 */ /* 0x000fca000000000d */
[----:B0-2---:R-:W-:Y:S02]  /*5390*/  F2FP.SATFINITE.E4M3.F32.PACK_AB_MERGE_C R15, RZ, R13, RZ ;  /* 0x0000000dff0f723e */ /* 0x005fe400048070ff */
[----:B------:R-:W-:-:S03]  /*53a0*/  PRMT R13, RZ, 0x7610, R13 ;  /* 0x00007610ff0d7816 */ /* 0x000fc6000000000d */
[----:B------:R0:W-:Y:S01]  /*53b0*/  @!P4 STG.E.U8 desc[UR24][R6.64+0x49], R15 ;  /* 0x0000490f0600c986 */ /* 0x0001e2000c101118 */
[----:B------:R-:W-:Y:S05]  /*53c0*/  @P0 BRA `(.L_x_111) ;  /* 0x0000000000040947 */ /* 0x000fea0003800000 */
[----:B------:R2:W5:Y:S02]  /*53d0*/  LDG.E.U8 R13, desc[UR24][R24.64+0x48] ;  /* 0x00004818180d7981 */ /* 0x000564000c1e1100 */
.L_x_111:
[----:B------:R-:W-:Y:S05]  /*53e0*/  BSYNC B1 ;  /* 0x0000000000017941 */ /* 0x000fea0003800000 */
.L_x_110:
[----:B-----5:R-:W-:Y:S01]  /*53f0*/  LOP3.LUT R13, R13, 0xff, RZ, 0xc0, !PT ;  /* 0x000000ff0d0d7812 */ /* 0x020fe200078ec0ff */
[----:B------:R-:W-:Y:S01]  /*5400*/  BSSY B1, `(.L_x_112) ;  /* 0x000000b000017945 */ /* 0x000fe20003800000 */
[----:B------:R-:W-:Y:S02]  /*5410*/  ISETP.LT.OR P1, PT, R27, 0x9, !P1 ;  /* 0x000000091b00780c */ /* 0x000fe40004f21670 */
[----:B------:R-:W-:-:S05]  /*5420*/  F2FP.F16.E4M3.UNPACK_B R13, R13 ;  /* 0x0000000dff0d723e */ /* 0x000fca00020006ff */
[----:B------:R-:W-:-:S05]  /*5430*/  HADD2.F32 R13, -RZ, R13.H0_H0 ;  /* 0x2000000dff0d7230 */ /* 0x000fca0000004100 */
[----:B0-----:R-:W-:-:S04]  /*5440*/  FMUL R6, R13, R10 ;  /* 0x0000000a0d067220 */ /* 0x001fc80000400000 */
[----:B------:R-:W-:-:S05]  /*5450*/  FFMA R6, R11, R5, R6 ;  /* 0x000000050b067223 */ /* 0x000fca0000000006 */
[----:B------:R-:W-:Y:S02]  /*5460*/  F2FP.SATFINITE.E4M3.F32.PACK_AB_MERGE_C R7, RZ, R6, RZ ;  /* 0x00000006ff07723e */ /* 0x000fe400048070ff */
[----:B------:R-:W-:-:S03]  /*5470*/  PRMT R6, RZ, 0x7610, R6 ;  /* 0x00007610ff067816 */ /* 0x000fc60000000006 */
[----:B------:R0:W-:Y:S01]  /*5480*/  @!P0 STG.E.U8 desc[UR24][R8.64+0x48], R7 ;  /* 0x0000480708008986 */ /* 0x0001e2000c101118 */
[----:B------:R-:W-:Y:S05]  /*5490*/  @P1 BRA `(.L_x_113) ;  /* 0x0000000000041947 */ /* 0x000fea0003800000 */
[----:B------:R0:W5:Y:S02]  /*54a0*/  LDG.E.U8 R6, desc[UR24][R24.64+0x49] ;  /* 0x0000491818067981 */ /* 0x000164000c1e1100 */
.L_x_113:
[----:B------:R-:W-:Y:S05]  /*54b0*/  BSYNC B1 ;  /* 0x0000000000017941 */ /* 0x000fea0003800000 */
.L_x_112:
[----:B------:R-:W-:Y:S05]  /*54c0*/  @P1 BRA `(.L_x_114) ;  /* 0x0000000800f01947 */ /* 0x000fea0003800000 */
[----:B-----5:R-:W-:-:S04]  /*54d0*/  LOP3.LUT R6, R6, 0xff, RZ, 0xc0, !PT ;  /* 0x000000ff06067812 */ /* 0x020fc800078ec0ff */
[----:B------:R-:W-:-:S05]  /*54e0*/  F2FP.F16.E4M3.UNPACK_B R6, R6 ;  /* 0x00000006ff06723e */ /* 0x000fca00020006ff */
[----:B0-----:R-:W-:-:S05]  /*54f0*/  HADD2.F32 R7, -RZ, R6.H0_H0 ;  /* 0x20000006ff077230 */ /* 0x001fca0000004100 */
[----:B------:R-:W-:-:S04]  /*5500*/  FMUL R7, R7, R10 ;  /* 0x0000000a07077220 */ /* 0x000fc80000400000 */
[----:B------:R-:W-:-:S05]  /*5510*/  FFMA R7, R12, R5, R7 ;  /* 0x000000050c077223 */ /* 0x000fca0000000007 */
[----:B------:R-:W-:-:S05]  /*5520*/  F2FP.SATFINITE.E4M3.F32.PACK_AB_MERGE_C R7, RZ, R7, RZ ;  /* 0x00000007ff07723e */ /* 0x000fca00048070ff */
[----:B------:R0:W-:Y:S01]  /*5530*/  STG.E.U8 desc[UR24][R8.64+0x49], R7 ;  /* 0x0000490708007986 */ /* 0x0001e2000c101118 */
[----:B------:R-:W-:Y:S05]  /*5540*/  BRA `(.L_x_114) ;  /* 0x0000000800d07947 */ /* 0x000fea0003800000 */
.L_x_33:
[C---:B------:R-:W-:Y:S01]  /*5550*/  ISETP.GE.AND P4, PT, R28.reuse, 0x1, PT ;  /* 0x000000011c00780c */ /* 0x040fe20003f86270 */
[-C--:B--2---:R-:W-:Y:S01]  /*5560*/  FMUL R93, R93, R5.reuse ;  /* 0x000000055d5d7220 */ /* 0x084fe20000400000 */
[----:B------:R-:W-:Y:S01]  /*5570*/  ISETP.GE.AND P1, PT, R28, 0x2, PT ;  /* 0x000000021c00780c */ /* 0x000fe20003f26270 */
[-C--:B------:R-:W-:Y:S01]  /*5580*/  FMUL R92, R92, R5.reuse ;  /* 0x000000055c5c7220 */ /* 0x080fe20000400000 */
[----:B------:R-:W-:Y:S01]  /*5590*/  ISETP.LT.OR P0, PT, R27, 0x1, !P4 ;  /* 0x000000011b00780c */ /* 0x000fe20006701670 */
[-C--:B------:R-:W-:Y:S01]  /*55a0*/  FMUL R91, R91, R5.reuse ;  /* 0x000000055b5b7220 */ /* 0x080fe20000400000 */
[----:B------:R-:W-:Y:S01]  /*55b0*/  ISETP.LT.OR P2, PT, R27, 0x1, !P1 ;  /* 0x000000011b00780c */ /* 0x000fe20004f41670 */
[----:B------:R-:W-:Y:S01]  /*55c0*/  FMUL R90, R90, R5 ;  /* 0x000000055a5a7220 */ /* 0x000fe20000400000 */
[----:B------:R-:W-:Y:S01]  /*55d0*/  F2FP.SATFINITE.E4M3.F32.PACK_AB_MERGE_C R93, RZ, R93, RZ ;  /* 0x0000005dff5d723e */ /* 0x000fe200048070ff */
[-C--:B------:R-:W-:Y:S01]  /*55e0*/  FMUL R89, R89, R5.reuse ;  /* 0x0000000559597220 */ /* 0x080fe20000400000 */
[----:B------:R-:W-:Y:S01]  /*55f0*/  F2FP.SATFINITE.E4M3.F32.PACK_AB_MERGE_C R15, RZ, R92, RZ ;  /* 0x0000005cff0f723e */ /* 0x000fe200048070ff */
[-C--:B------:R-:W-:Y:S01]  /*5600*/  FMUL R88, R88, R5.reuse ;  /* 0x0000000558587220 */ /* 0x080fe20000400000 */
[----:B------:R-:W-:Y:S01]  /*5610*/  ISETP.LT.OR P4, PT, R27, 0x9, !P4 ;  /* 0x000000091b00780c */ /* 0x000fe20006781670 */
[-C--:B------:R-:W-:Y:S01]  /*5620*/  FMUL R87, R87, R5.reuse ;  /* 0x0000000557577220 */ /* 0x080fe20000400000 */
[----:B------:R-:W-:Y:S01]  /*5630*/  ISETP.LT.OR P1, PT, R27, 0x9, !P1 ;  /* 0x000000091b00780c */ /* 0x000fe20004f21670 */
[----:B------:R-:W-:Y:S01]  /*5640*/  FMUL R86, R86, R5 ;  /* 0x0000000556567220 */ /* 0x000fe20000400000 */
[----:B------:R-:W-:Y:S01]  /*5650*/  F2FP.SATFINITE.E4M3.F32.PACK_AB_MERGE_C R91, RZ, R91, RZ ;  /* 0x0000005bff5b723e */ /* 0x000fe200048070ff */
[----:B------:R-:W-:Y:S01]  /*5660*/  @!P0 STG.E.U8 desc[UR24][R6.64], R93 ;  /* 0x0000005d06008986 */ /* 0x000fe2000c101118 */
[C---:B------:R-:W-:Y:S01]  /*5670*/  ISETP.GE.AND P0, PT, R28.reuse, 0x9, PT ;  /* 0x000000091c00780c */ /* 0x040fe20003f06270 */
[----:B------:R-:W-:Y:S01]  /*5680*/  FMUL R83, R83, R5 ;  /* 0x0000000553537220 */ /* 0x000fe20000400000 */
[----:B------:R-:W-:Y:S01]  /*5690*/  F2FP.SATFINITE.E4M3.F32.PACK_AB_MERGE_C R89, RZ, R89, RZ ;  /* 0x00000059ff59723e */ /* 0x000fe200048070ff */
[----:B------:R0:W-:Y:S01]  /*56a0*/  @!P2 STG.E.U8 desc[UR24][R6.64+0x1], R15 ;  /* 0x0000010f0600a986 */ /* 0x0001e2000c101118 */
[----:B------:R-:W-:Y:S01]  /*56b0*/  ISETP.GE.AND P2, PT, R28, 0xa, PT ;  /* 0x0000000a1c00780c */ /* 0x000fe20003f46270 */
[-C--:B------:R-:W-:Y:S01]  /*56c0*/  FMUL R84, R84, R5.reuse ;  /* 0x0000000554547220 */ /* 0x080fe20000400000 */
[C---:B------:R-:W-:Y:S01]  /*56d0*/  ISETP.LT.OR P5, PT, R27.reuse, 0x1, !P0 ;  /* 0x000000011b00780c */ /* 0x040fe200047a1670 */
[----:B------:R-:W-:Y:S01]  /*56e0*/  @!P4 STG.E.U8 desc[UR24][R8.64], R91 ;  /* 0x0000005b0800c986 */ /* 0x000fe2000c101118 */
[----:B------:R-:W-:Y:S01]  /*56f0*/  ISETP.LT.OR P6, PT, R27, 0x1, !P2 ;  /* 0x000000011b00780c */ /* 0x000fe200057c1670 */
[-C--:B------:R-:W-:Y:S01]  /*5700*/  FMUL R81, R81, R5.reuse ;  /* 0x0000000551517220 */ /* 0x080fe20000400000 */
[----:B------:R-:W-:Y:S01]  /*5710*/  F2FP.SATFINITE.E4M3.F32.PACK_AB_MERGE_C R25, RZ, R88, RZ ;  /* 0x00000058ff19723e */ /* 0x000fe200048070ff */
[-C--:B------:R-:W-:Y:S01]  /*5720*/  FMUL R82, R82, R5.reuse ;  /* 0x0000000552527220 */ /* 0x080fe20000400000 */
[----:B------:R-:W-:Y:S01]  /*5730*/  ISETP.GE.AND P4, PT, R28, 0x11, PT ;  /* 0x000000111c00780c */ /* 0x000fe20003f86270 */
[-C--:B------:R-:W-:Y:S01]  /*5740*/  FMUL R79, R79, R5.reuse ;  /* 0x000000054f4f7220 */ /* 0x080fe20000400000 */
[----:B------:R-:W-:Y:S01]  /*5750*/  ISETP.LT.OR P0, PT, R27, 0x9, !P0 ;  /* 0x000000091b00780c */ /* 0x000fe20004701670 */
[-C--:B------:R-:W-:Y:S01]  /*5760*/  FMUL R80, R80, R5.reuse ;  /* 0x0000000550507220 */ /* 0x080fe20000400000 */
[----:B0-----:R-:W-:Y:S01]  /*5770*/  F2FP.SATFINITE.E4M3.F32.PACK_AB_MERGE_C R15, RZ, R90, RZ ;  /* 0x0000005aff0f723e */ /* 0x001fe200048070ff */
[-C--:B------:R-:W-:Y:S01]  /*5780*/  FMUL R77, R77, R5.reuse ;  /* 0x000000054d4d7220 */ /* 0x080fe20000400000 */
[----:B------:R-:W-:Y:S01]  /*5790*/  ISETP.LT.OR P2, PT, R27, 0x9, !P2 ;  /* 0x000000091b00780c */ /* 0x000fe20005741670 */
[----:B------:R-:W-:Y:S01]  /*57a0*/  FMUL R78, R78, R5 ;  /* 0x000000054e4e7220 */ /* 0x000fe20000400000 */
[----:B------:R-:W-:Y:S01]  /*57b0*/  F2FP.SATFINITE.E4M3.F32.PACK_AB_MERGE_C R87, RZ, R87, RZ ;  /* 0x00000057ff57723e */ /* 0x000fe200048070ff */
[----:B------:R0:W-:Y:S01]  /*57c0*/  @!P1 STG.E.U8 desc[UR24][R8.64+0x1], R15 ;  /* 0x0000010f08009986 */ /* 0x0001e2000c101118 */
[----:B------:R-:W-:Y:S01]  /*57d0*/  ISETP.GE.AND P1, PT, R28, 0x12, PT ;  /* 0x000000121c00780c */ /* 0x000fe20003f26270 */
[----:B------:R-:W-:Y:S01]  /*57e0*/  FMUL R75, R75, R5 ;  /* 0x000000054b4b7220 */ /* 0x000fe20000400000 */
[----:B------:R-:W-:Y:S01]  /*57f0*/  F2FP.SATFINITE.E4M3.F32.PACK_AB_MERGE_C R83, RZ, R83, RZ ;  /* 0x00000053ff53723e */ /* 0x000fe200048070ff */
[----:B------:R-:W-:Y:S01]  /*5800*/  @!P5 STG.E.U8 desc[UR24][R6.64+0x8], R89 ;  /* 0x000008590600d986 */ /* 0x000fe2000c101118 */
[C---:B------:R-:W-:Y:S01]  /*5810*/  ISETP.LT.OR P5, PT, R27.reuse, 0x1, !P4 ;  /* 0x000000011b00780c */ /* 0x040fe200067a1670 */
[-C--:B------:R-:W-:Y:S01]  /*5820*/  FMUL R76, R76, R5.reuse ;  /* 0x000000054c4c7220 */ /* 0x080fe20000400000 */
[C---:B------:R-:W-:Y:S01]  /*5830*/  ISETP.LT.OR P4, PT, R27.reuse, 0x9, !P4 ;  /* 0x000000091b00780c */ /* 0x040fe20006781670 */
[----:B------:R1:W-:Y:S01]  /*5840*/  @!P6 STG.E.U8 desc[UR24][R6.64+0x9], R25 ;  /* 0x000009190600e986 */ /* 0x0003e2000c101118 */
[----:B------:R-:W-:Y:S01]  /*5850*/  ISETP.LT.OR P6, PT, R27, 0x1, !P1 ;  /* 0x000000011b00780c */ /* 0x000fe20004fc1670 */
[----:B------:R-:W-:Y:S01]  /*5860*/  FMUL R74, R74, R5 ;  /* 0x000000054a4a7220 */ /* 0x000fe20000400000 */
[----:B------:R-:W-:Y:S01]  /*5870*/  F2FP.SATFINITE.E4M3.F32.PACK_AB_MERGE_C R81, RZ, R81, RZ ;  /* 0x00000051ff51723e */ /* 0x000fe200048070ff */
[----:B------:R-:W-:Y:S01]  /*5880*/  @!P0 STG.E.U8 desc[UR24][R8.64+0x8], R87 ;  /* 0x0000085708008986 */ /* 0x000fe2000c101118 */
[----:B0-----:R-:W-:Y:S01]  /*5890*/  F2FP.SATFINITE.E4M3.F32.PACK_AB_MERGE_C R15, RZ, R86, RZ ;  /* 0x00000056ff0f723e */ /* 0x001fe200048070ff */
[-C--:B------:R-:W-:Y:S01]  /*58a0*/  FMUL R73, R73, R5.reuse ;  /* 0x0000000549497220 */ /* 0x080fe20000400000 */
[----:B------:R-:W-:Y:S01]  /*58b0*/  ISETP.GE.AND P0, PT, R28, 0x1a, PT ;  /* 0x0000001a1c00780c */ /* 0x000fe20003f06270 */
[-C--:B------:R-:W-:Y:S01]  /*58c0*/  FMUL R72, R72, R5.reuse ;  /* 0x0000000548487220 */ /* 0x080fe20000400000 */
[----:B------:R-:W-:Y:S01]  /*58d0*/  ISETP.LT.OR P1, PT, R27, 0x9, !P1 ;  /* 0x000000091b00780c */ /* 0x000fe20004f21670 */
[----:B------:R0:W-:Y:S01]  /*58e0*/  @!P2 STG.E.U8 desc[UR24][R8.64+0x9], R15 ;  /* 0x0000090f0800a986 */ /* 0x0001e2000c101118 */
[----:B------:R-:W-:Y:S01]  /*58f0*/  ISETP.GE.AND P2, PT, R28, 0x19, PT ;  /* 0x000000191c00780c */ /* 0x000fe20003f46270 */
[-C--:B------:R-:W-:Y:S01]  /*5900*/  FMUL R71, R71, R5.reuse ;  /* 0x0000000547477220 */ /* 0x080fe20000400000 */
[----:B-1----:R-:W-:Y:S01]  /*5910*/  F2FP.SATFINITE.E4M3.F32.PACK_AB_MERGE_C R25, RZ, R84, RZ ;  /* 0x00000054ff19723e */ /* 0x002fe200048070ff */
[----:B------:R-:W-:Y:S01]  /*5920*/  @!P5 STG.E.U8 desc[UR24][R6.64+0x10], R83 ;  /* 0x000010530600d986 */ /* 0x000fe2000c101118 */
[----:B------:R-:W-:Y:S01]  /*5930*/  ISETP.LT.OR P5, PT, R27, 0x1, !P0 ;  /* 0x000000011b00780c */ /* 0x000fe200047a1670 */
[----:B------:R-:W-:Y:S01]  /*5940*/  FMUL R70, R70, R5 ;  /* 0x0000000546467220 */ /* 0x000fe20000400000 */
[----:B------:R-:W-:Y:S01]  /*5950*/  F2FP.SATFINITE.E4M3.F32.PACK_AB_MERGE_C R79, RZ, R79, RZ ;  /* 0x0000004fff4f723e */ /* 0x000fe200048070ff */
[----:B------:R1:W-:Y:S01]  /*5960*/  @!P6 STG.E.U8 desc[UR24][R6.64+0x11], R25 ;  /* 0x000011190600e986 */ /* 0x0003e2000c101118 */
[----:B------:R-:W-:Y:S01]  /*5970*/  F2FP.SATFINITE.E4M3.F32.PACK_AB_MERGE_C R77, RZ, R77, RZ ;  /* 0x0000004dff4d723e */ /* 0x000fe200048070ff */
[-C--:B------:R-:W-:Y:S01]  /*5980*/  FMUL R69, R69, R5.reuse ;  /* 0x0000000545457220 */ /* 0x080fe20000400000 */
[C---:B------:R-:W-:Y:S01]  /*5990*/  ISETP.LT.OR P0, PT, R27.reuse, 0x9, !P0 ;  /* 0x000000091b00780c */ /* 0x040fe20004701670 */
[----:B------:R-:W-:Y:S01]  /*59a0*/  @!P4 STG.E.U8 desc[UR24][R8.64+0x10], R81 ;  /* 0x000010510800c986 */ /* 0x000fe2000c101118 */
[C---:B------:R-:W-:Y:S01]  /*59b0*/  ISETP.LT.OR P4, PT, R27.reuse, 0x1, !P2 ;  /* 0x000000011b00780c */ /* 0x040fe20005781670 */
[-C--:B------:R-:W-:Y:S01]  /*59c0*/  FMUL R68, R68, R5.reuse ;  /* 0x0000000544447220 */ /* 0x080fe20000400000 */
[----:B------:R-:W-:Y:S01]  /*59d0*/  ISETP.LT.OR P2, PT, R27, 0x9, !P2 ;  /* 0x000000091b00780c */ /* 0x000fe20005741670 */
[-C--:B------:R-:W-:Y:S01]  /*59e0*/  FMUL R67, R67, R5.reuse ;  /* 0x0000000543437220 */ /* 0x080fe20000400000 */
[----:B0-----:R-:W-:Y:S01]  /*59f0*/  F2FP.SATFINITE.E4M3.F32.PACK_AB_MERGE_C R15, RZ, R82, RZ ;  /* 0x00000052ff0f723e */ /* 0x001fe200048070ff */
[-C--:B------:R-:W-:Y:S01]  /*5a00*/  FMUL R65, R65, R5.reuse ;  /* 0x0000000541417220 */ /* 0x080fe20000400000 */
[----:B------:R-:W-:Y:S01]  /*5a10*/  F2FP.SATFINITE.E4M3.F32.PACK_AB_MERGE_C R29, RZ, R78, RZ ;  /* 0x0000004eff1d723e */ /* 0x000fe200048070ff */
[-C--:B------:R-:W-:Y:S01]  /*5a20*/  FMUL R66, R66, R5.reuse ;  /* 0x0000000542427220 */ /* 0x080fe20000400000 */
[----:B-1----:R-:W-:Y:S01]  /*5a30*/  F2FP.SATFINITE.E4M3.F32.PACK_AB_MERGE_C R25, RZ, R80, RZ ;  /* 0x00000050ff19723e */ /* 0x002fe200048070ff */
[----:B------:R0:W-:Y:S01]  /*5a40*/  @!P1 STG.E.U8 desc[UR24][R8.64+0x11], R15 ;  /* 0x0000110f08009986 */ /* 0x0001e2000c101118 */
[----:B------:R-:W-:Y:S01]  /*5a50*/  ISETP.GE.AND P1, PT, R28, 0x21, PT ;  /* 0x000000211c00780c */ /* 0x000fe20003f26270 */
[----:B------:R-:W-:Y:S01]  /*5a60*/  FMUL R64, R64, R5 ;  /* 0x0000000540407220 */ /* 0x000fe20000400000 */
[----:B------:R-:W-:Y:S01]  /*5a70*/  F2FP.SATFINITE.E4M3.F32.PACK_AB_MERGE_C R75, RZ, R75, RZ ;  /* 0x0000004bff4b723e */ /* 0x000fe200048070ff */
[----:B------:R-:W-:Y:S01]  /*5a80*/  @!P4 STG.E.U8 desc[UR24][R6.64+0x18], R79 ;  /* 0x0000184f0600c986 */ /* 0x000fe2000c101118 */
[----:B------:R-:W-:Y:S01]  /*5a90*/  ISETP.LT.OR P4, PT, R27, 0x1, !P1 ;  /* 0x000000011b00780c */ /* 0x000fe20004f81670 */
[----:B------:R-:W-:Y:S01]  /*5aa0*/  FMUL R23, R23, R5 ;  /* 0x0000000517177220 */ /* 0x000fe20000400000 */
[----:B------:R-:W-:Y:S01]  /*5ab0*/  ISETP.LT.OR P1, PT, R27, 0x9, !P1 ;  /* 0x000000091b00780c */ /* 0x000fe20004f21670 */
[----:B------:R1:W-:Y:S01]  /*5ac0*/  @!P5 STG.E.U8 desc[UR24][R6.64+0x19], R25 ;  /* 0x000019190600d986 */ /* 0x0003e2000c101118 */
[----:B------:R-:W-:Y:S01]  /*5ad0*/  F2FP.SATFINITE.E4M3.F32.PACK_AB_MERGE_C R73, RZ, R73, RZ ;  /* 0x00000049ff49723e */ /* 0x000fe200048070ff */
[----:B------:R-:W-:Y:S01]  /*5ae0*/  FMUL R21, R21, R5 ;  /* 0x0000000515157220 */ /* 0x000fe20000400000 */
[----:B------:R-:W-:Y:S01]  /*5af0*/  F2FP.SATFINITE.E4M3.F32.PACK_AB_MERGE_C R71, RZ, R71, RZ ;  /* 0x00000047ff47723e */ /* 0x000fe200048070ff */
[----:B------:R-:W-:Y:S01]  /*5b00*/  @!P2 STG.E.U8 desc[UR24][R8.64+0x18], R77 ;  /* 0x0000184d0800a986 */ /* 0x000fe2000c101118 */
[----:B------:R-:W-:Y:S01]  /*5b10*/  ISETP.GE.AND P2, PT, R28, 0x22, PT ;  /* 0x000000221c00780c */ /* 0x000fe20003f46270 */
[-C--:B------:R-:W-:Y:S01]  /*5b20*/  FMUL R22, R22, R5.reuse ;  /* 0x0000000516167220 */ /* 0x080fe20000400000 */
[----:B0-----:R-:W-:Y:S01]  /*5b30*/  F2FP.SATFINITE.E4M3.F32.PACK_AB_MERGE_C R15, RZ, R76, RZ ;  /* 0x0000004cff0f723e */ /* 0x001fe200048070ff */
[----:B------:R0:W-:Y:S01]  /*5b40*/  @!P0 STG.E.U8 desc[UR24][R8.64+0x19], R29 ;  /* 0x0000191d08008986 */ /* 0x0001e2000c101118 */
[----:B------:R-:W-:Y:S01]  /*5b50*/  ISETP.LT.OR P5, PT, R27, 0x1, !P2 ;  /* 0x000000011b00780c */ /* 0x000fe200057a1670 */
[-C--:B------:R-:W-:Y:S01]  /*5b60*/  FMUL R19, R19, R5.reuse ;  /* 0x0000000513137220 */ /* 0x080fe20000400000 */
[----:B------:R-:W-:Y:S01]  /*5b70*/  ISETP.LT.OR P2, PT, R27, 0x9, !P2 ;  /* 0x000000091b00780c */ /* 0x000fe20005741670 */
[----:B------:R-:W-:Y:S01]  /*5b80*/  @!P4 STG.E.U8 desc[UR24][R6.64+0x20], R75 ;  /* 0x0000204b0600c986 */ /* 0x000fe2000c101118 */
[----:B-1----:R-:W-:Y:S01]  /*5b90*/  F2FP.SATFINITE.E4M3.F32.PACK_AB_MERGE_C R25, RZ, R74, RZ ;  /* 0x0000004aff19723e */ /* 0x002fe200048070ff */
[-C--:B------:R-:W-:Y:S01]  /*5ba0*/  FMUL R20, R20, R5.reuse ;  /* 0x0000000514147220 */ /* 0x080fe20000400000 */
[C---:B------:R-:W-:Y:S01]  /*5bb0*/  ISETP.GE.AND P4, PT, R28.reuse, 0x2a, PT ;  /* 0x0000002a1c00780c */ /* 0x040fe20003f86270 */
[-C--:B------:R-:W-:Y:S01]  /*5bc0*/  FMUL R17, R17, R5.reuse ;  /* 0x0000000511117220 */ /* 0x080fe20000400000 */
[----:B------:R-:W-:Y:S01]  /*5bd0*/  ISETP.GE.AND P0, PT, R28, 0x29, PT ;  /* 0x000000291c00780c */ /* 0x000fe20003f06270 */
[----:B------:R-:W-:Y:S01]  /*5be0*/  FMUL R18, R18, R5 ;  /* 0x0000000512127220 */ /* 0x000fe20000400000 */
[----:B------:R-:W-:Y:S01]  /*5bf0*/  F2FP.SATFINITE.E4M3.F32.PACK_AB_MERGE_C R69, RZ, R69, RZ ;  /* 0x00000045ff45723e */ /* 0x000fe200048070ff */
[-C--:B------:R-:W-:Y:S01]  /*5c00*/  FMUL R13, R13, R5.reuse ;  /* 0x000000050d0d7220 */ /* 0x080fe20000400000 */
[C---:B------:R-:W-:Y:S01]  /*5c10*/  ISETP.LT.OR P6, PT, R27.reuse, 0x1, !P0 ;  /* 0x000000011b00780c */ /* 0x040fe200047c1670 */
[----:B------:R1:W-:Y:S01]  /*5c20*/  @!P5 STG.E.U8 desc[UR24][R6.64+0x21], R15 ;  /* 0x0000210f0600d986 */ /* 0x0003e2000c101118 */
[C---:B------:R-:W-:Y:S01]  /*5c30*/  ISETP.LT.OR P5, PT, R27.reuse, 0x9, !P4 ;  /* 0x000000091b00780c */ /* 0x040fe200067a1670 */
[-C--:B------:R-:W-:Y:S01]  /*5c40*/  FMUL R16, R16, R5.reuse ;  /* 0x0000000510107220 */ /* 0x080fe20000400000 */
[C---:B------:R-:W-:Y:S01]  /*5c50*/  ISETP.LT.OR P0, PT, R27.reuse, 0x9, !P0 ;  /* 0x000000091b00780c */ /* 0x040fe20004701670 */
[----:B------:R2:W-:Y:S01]  /*5c60*/  @!P2 STG.E.U8 desc[UR24][R8.64+0x21], R25 ;  /* 0x000021190800a986 */ /* 0x0005e2000c101118 */
[----:B------:R-:W-:Y:S01]  /*5c70*/  ISETP.LT.OR P2, PT, R27, 0x1, !P4 ;  /* 0x000000011b00780c */ /* 0x000fe20006741670 */
[-C--:B------:R-:W-:Y:S01]  /*5c80*/  FMUL R11, R11, R5.reuse ;  /* 0x000000050b0b7220 */ /* 0x080fe20000400000 */
[C---:B------:R-:W-:Y:S01]  /*5c90*/  ISETP.GE.AND P4, PT, R28.reuse, 0x32, PT ;  /* 0x000000321c00780c */ /* 0x040fe20003f86270 */
[----:B------:R-:W-:Y:S01]  /*5ca0*/  @!P1 STG.E.U8 desc[UR24][R8.64+0x20], R73 ;  /* 0x0000204908009986 */ /* 0x000fe2000c101118 */
[----:B------:R-:W-:Y:S01]  /*5cb0*/  ISETP.GE.AND P1, PT, R28, 0x31, PT ;  /* 0x000000311c00780c */ /* 0x000fe20003f26270 */
[----:B------:R-:W-:Y:S01]  /*5cc0*/  FMUL R12, R12, R5 ;  /* 0x000000050c0c7220 */ /* 0x000fe20000400000 */
[----:B0-----:R-:W-:Y:S01]  /*5cd0*/  F2FP.SATFINITE.E4M3.F32.PACK_AB_MERGE_C R29, RZ, R68, RZ ;  /* 0x00000044ff1d723e */ /* 0x001fe200048070ff */
[----:B------:R-:W-:Y:S01]  /*5ce0*/  @!P6 STG.E.U8 desc[UR24][R6.64+0x28], R71 ;  /* 0x000028470600e986 */ /* 0x000fe2000c101118 */
[----:B-1----:R-:W-:-:S02]  /*5cf0*/  F2FP.SATFINITE.E4M3.F32.PACK_AB_MERGE_C R15, RZ, R72, RZ ;  /* 0x00000048ff0f723e */ /* 0x002fc400048070ff */
[C---:B------:R-:W-:Y:S02]  /*5d00*/  ISETP.LT.OR P6, PT, R27.reuse, 0x1, !P1 ;  /* 0x000000011b00780c */ /* 0x040fe40004fc1670 */
[----:B--2---:R-:W-:Y:S01]  /*5d10*/  F2FP.SATFINITE.E4M3.F32.PACK_AB_MERGE_C R25, RZ, R70, RZ ;  /* 0x00000046ff19723e */ /* 0x004fe200048070ff */
[----:B------:R0:W-:Y:S01]  /*5d20*/  @!P2 STG.E.U8 desc[UR24][R6.64+0x29], R15 ;  /* 0x0000290f0600a986 */ /* 0x0001e2000c101118 */
[C---:B------:R-:W-:Y:S02]  /*5d30*/  ISETP.LT.OR P2, PT, R27.reuse, 0x1, !P4 ;  /* 0x000000011b00780c */ /* 0x040fe40006741670 */
[----:B------:R-:W-:Y:S01]  /*5d40*/  F2FP.SATFINITE.E4M3.F32.PACK_AB_MERGE_C R67, RZ, R67, RZ ;  /* 0x00000043ff43723e */ /* 0x000fe200048070ff */
[----:B------:R1:W-:Y:S01]  /*5d50*/  @!P5 STG.E.U8 desc[UR24][R8.64+0x29], R25 ;  /* 0x000029190800d986 */ /* 0x0003e2000c101118 */
[C---:B------:R-:W-:Y:S02]  /*5d60*/  ISETP.LT.OR P5, PT, R27.reuse, 0x9, !P4 ;  /* 0x000000091b00780c */ /* 0x040fe400067a1670 */
[----:B------:R-:W-:Y:S01]  /*5d70*/  ISETP.GE.AND P4, PT, R28, 0x3a, PT ;  /* 0x0000003a1c00780c */ /* 0x000fe20003f86270 */
[----:B------:R-:W-:Y:S01]  /*5d80*/  @!P0 STG.E.U8 desc[UR24][R8.64+0x28], R69 ;  /* 0x0000284508008986 */ /* 0x000fe2000c101118 */
[----:B------:R-:W-:-:S02]  /*5d90*/  ISETP.LT.OR P1, PT, R27, 0x9, !P1 ;  /* 0x000000091b00780c */ /* 0x000fc40004f21670 */
[----:B------:R-:W-:Y:S01]  /*5da0*/  ISETP.GE.AND P0, PT, R28, 0x39, PT ;  /* 0x000000391c00780c */ /* 0x000fe20003f06270 */
[----:B------:R-:W-:Y:S01]  /*5db0*/  @!P6 STG.E.U8 desc[UR24][R6.64+0x30], R67 ;  /* 0x000030430600e986 */ /* 0x000fe2000c101118 */
[----:B------:R-:W-:Y:S02]  /*5dc0*/  F2FP.SATFINITE.E4M3.F32.PACK_AB_MERGE_C R65, RZ, R65, RZ ;  /* 0x00000041ff41723e */ /* 0x000fe400048070ff */
[C---:B------:R-:W-:Y:S01]  /*5dd0*/  ISETP.LT.OR P6, PT, R27.reuse, 0x1, !P0 ;  /* 0x000000011b00780c */ /* 0x040fe200047c1670 */
[----:B------:R-:W-:Y:S01]  /*5de0*/  @!P2 STG.E.U8 desc[UR24][R6.64+0x31], R29 ;  /* 0x0000311d0600a986 */ /* 0x000fe2000c101118 */
[----:B------:R-:W-:Y:S02]  /*5df0*/  ISETP.LT.OR P2, PT, R27, 0x1, !P4 ;  /* 0x000000011b00780c */ /* 0x000fe40006741670 */
[----:B0-----:R-:W-:Y:S02]  /*5e00*/  F2FP.SATFINITE.E4M3.F32.PACK_AB_MERGE_C R15, RZ, R66, RZ ;  /* 0x00000042ff0f723e */ /* 0x001fe400048070ff */
[----:B-1----:R-:W-:Y:S01]  /*5e10*/  F2FP.SATFINITE.E4M3.F32.PACK_AB_MERGE_C R25, RZ, R64, RZ ;  /* 0x00000040ff19723e */ /* 0x002fe200048070ff */
[----:B------:R-:W-:Y:S01]  /*5e20*/  @!P1 STG.E.U8 desc[UR24][R8.64+0x30], R65 ;  /* 0x0000304108009986 */ /* 0x000fe2000c101118 */
[----:B------:R-:W-:-:S02]  /*5e30*/  F2FP.SATFINITE.E4M3.F32.PACK_AB_MERGE_C R23, RZ, R23, RZ ;  /* 0x00000017ff17723e */ /* 0x000fc400048070ff */
[C---:B------:R-:W-:Y:S01]  /*5e40*/  ISETP.LT.OR P1, PT, R27.reuse, 0x9, !P0 ;  /* 0x000000091b00780c */ /* 0x040fe20004721670 */
[----:B------:R0:W-:Y:S01]  /*5e50*/  @!P5 STG.E.U8 desc[UR24][R8.64+0x31], R15 ;  /* 0x0000310f0800d986 */ /* 0x0001e2000c101118 */
[C---:B------:R-:W-:Y:S02]  /*5e60*/  ISETP.LT.OR P4, PT, R27.reuse, 0x9, !P4 ;  /* 0x000000091b00780c */ /* 0x040fe40006781670 */
[C---:B------:R-:W-:Y:S01]  /*5e70*/  ISETP.GE.AND P0, PT, R28.reuse, 0x42, PT ;  /* 0x000000421c00780c */ /* 0x040fe20003f06270 */
[----:B------:R-:W-:Y:S01]  /*5e80*/  @!P2 STG.E.U8 desc[UR24][R6.64+0x39], R25 ;  /* 0x000039190600a986 */ /* 0x000fe2000c101118 */
[----:B------:R-:W-:Y:S02]  /*5e90*/  ISETP.GE.AND P2, PT, R28, 0x41, PT ;  /* 0x000000411c00780c */ /* 0x000fe40003f46270 */
[----:B------:R-:W-:Y:S01]  /*5ea0*/  F2FP.SATFINITE.E4M3.F32.PACK_AB_MERGE_C R21, RZ, R21, RZ ;  /* 0x00000015ff15723e */ /* 0x000fe200048070ff */
[----:B------:R1:W-:Y:S01]  /*5eb0*/  @!P6 STG.E.U8 desc[UR24][R6.64+0x38], R23 ;  /* 0x000038170600e986 */ /* 0x0003e2000c101118 */
[----:B------:R-:W-:-:S02]  /*5ec0*/  ISETP.LT.OR P5, PT, R27, 0x1, !P2 ;  /* 0x000000011b00780c */ /* 0x000fc400057a1670 */
[C---:B------:R-:W-:Y:S01]  /*5ed0*/  ISETP.LT.OR P6, PT, R27.reuse, 0x1, !P0 ;  /* 0x000000011b00780c */ /* 0x040fe200047c1670 */
[----:B------:R-:W-:Y:S01]  /*5ee0*/  @!P1 STG.E.U8 desc[UR24][R8.64+0x38], R21 ;  /* 0x0000381508009986 */ /* 0x000fe2000c101118 */
[----:B0-----:R-:W-:Y:S02]  /*5ef0*/  F2FP.SATFINITE.E4M3.F32.PACK_AB_MERGE_C R15, RZ, R22, RZ ;  /* 0x00000016ff0f723e */ /* 0x001fe400048070ff */
[----:B------:R-:W-:Y:S02]  /*5f00*/  F2FP.SATFINITE.E4M3.F32.PACK_AB_MERGE_C R19, RZ, R19, RZ ;  /* 0x00000013ff13723e */ /* 0x000fe400048070ff */
[----:B------:R-:W-:Y:S01]  /*5f10*/  ISETP.LT.OR P1, PT, R27, 0x9, !P2 ;  /* 0x000000091b00780c */ /* 0x000fe20005721670 */
[----:B------:R0:W-:Y:S01]  /*5f20*/  @!P4 STG.E.U8 desc[UR24][R8.64+0x39], R15 ;  /* 0x0000390f0800c986 */ /* 0x0001e2000c101118 */
[C---:B------:R-:W-:Y:S02]  /*5f30*/  ISETP.GE.AND P4, PT, R28.reuse, 0x49, PT ;  /* 0x000000491c00780c */ /* 0x040fe40003f86270 */
[----:B-1----:R-:W-:Y:S01]  /*5f40*/  F2FP.SATFINITE.E4M3.F32.PACK_AB_MERGE_C R23, RZ, R20, RZ ;  /* 0x00000014ff17723e */ /* 0x002fe200048070ff */
[----:B------:R1:W-:Y:S01]  /*5f50*/  @!P5 STG.E.U8 desc[UR24][R6.64+0x40], R19 ;  /* 0x000040130600d986 */ /* 0x0003e2000c101118 */
[----:B------:R-:W-:-:S02]  /*5f60*/  ISETP.GE.AND P2, PT, R28, 0x4a, PT ;  /* 0x0000004a1c00780c */ /* 0x000fc40003f46270 */
[C---:B------:R-:W-:Y:S01]  /*5f70*/  ISETP.LT.OR P0, PT, R27.reuse, 0x9, !P0 ;  /* 0x000000091b00780c */ /* 0x040fe20004701670 */
[----:B------:R2:W-:Y:S01]  /*5f80*/  @!P6 STG.E.U8 desc[UR24][R6.64+0x41], R23 ;  /* 0x000041170600e986 */ /* 0x0005e2000c101118 */
[C---:B------:R-:W-:Y:S02]  /*5f90*/  ISETP.LT.OR P5, PT, R27.reuse, 0x1, !P4 ;  /* 0x000000011b00780c */ /* 0x040fe400067a1670 */
[C---:B------:R-:W-:Y:S02]  /*5fa0*/  ISETP.LT.OR P6, PT, R27.reuse, 0x1, !P2 ;  /* 0x000000011b00780c */ /* 0x040fe400057c1670 */
[C---:B------:R-:W-:Y:S02]  /*5fb0*/  ISETP.LT.OR P4, PT, R27.reuse, 0x9, !P4 ;  /* 0x000000091b00780c */ /* 0x040fe40006781670 */
[----:B------:R-:W-:Y:S02]  /*5fc0*/  ISETP.LT.OR P2, PT, R27, 0x9, !P2 ;  /* 0x000000091b00780c */ /* 0x000fe40005741670 */
[----:B------:R-:W-:-:S02]  /*5fd0*/  F2FP.SATFINITE.E4M3.F32.PACK_AB_MERGE_C R17, RZ, R17, RZ ;  /* 0x00000011ff11723e */ /* 0x000fc400048070ff */
[----:B0-----:R-:W-:Y:S02]  /*5fe0*/  F2FP.SATFINITE.E4M3.F32.PACK_AB_MERGE_C R15, RZ, R18, RZ ;  /* 0x00000012ff0f723e */ /* 0x001fe400048070ff */
[----:B------:R-:W-:Y:S01]  /*5ff0*/  F2FP.SATFINITE.E4M3.F32.PACK_AB_MERGE_C R13, RZ, R13, RZ ;  /* 0x0000000dff0d723e */ /* 0x000fe200048070ff */
[----:B------:R2:W-:Y:S01]  /*6000*/  @!P1 STG.E.U8 desc[UR24][R8.64+0x40], R17 ;  /* 0x0000401108009986 */ /* 0x0005e2000c101118 */
[----:B-1----:R-:W-:Y:S02]  /*6010*/  F2FP.SATFINITE.E4M3.F32.PACK_AB_MERGE_C R19, RZ, R16, RZ ;  /* 0x00000010ff13723e */ /* 0x002fe400048070ff */
[----:B------:R-:W-:Y:S01]  /*6020*/  F2FP.SATFINITE.E4M3.F32.PACK_AB_MERGE_C R11, RZ, R11, RZ ;  /* 0x0000000bff0b723e */ /* 0x000fe200048070ff */
[----:B------:R2:W-:Y:S01]  /*6030*/  @!P0 STG.E.U8 desc[UR24][R8.64+0x41], R15 ;  /* 0x0000410f08008986 */ /* 0x0005e2000c101118 */
[----:B------:R-:W-:-:S03]  /*6040*/  F2FP.SATFINITE.E4M3.F32.PACK_AB_MERGE_C R21, RZ, R12, RZ ;  /* 0x0000000cff15723e */ /* 0x000fc600048070ff */
[----:B------:R2:W-:Y:S04]  /*6050*/  @!P5 STG.E.U8 desc[UR24][R6.64+0x48], R13 ;  /* 0x0000480d0600d986 */ /* 0x0005e8000c101118 */
[----:B------:R2:W-:Y:S04]  /*6060*/  @!P6 STG.E.U8 desc[UR24][R6.64+0x49], R19 ;  /* 0x000049130600e986 */ /* 0x0005e8000c101118 */
[----:B------:R2:W-:Y:S04]  /*6070*/  @!P4 STG.E.U8 desc[UR24][R8.64+0x48], R11 ;  /* 0x0000480b0800c986 */ /* 0x0005e8000c101118 */
[----:B------:R2:W-:Y:S02]  /*6080*/  @!P2 STG.E.U8 desc[UR24][R8.64+0x49], R21 ;  /* 0x000049150800a986 */ /* 0x0005e4000c101118 */
.L_x_114:
[----:B------:R-:W-:Y:S05]  /*6090*/  BSYNC B0 ;  /* 0x0000000000007941 */ /* 0x000fea0003800000 */
.L_x_32:
[----:B------:R-:W-:Y:S01]  /*60a0*/  ULDC UR6, c[0x0][0xc] ;  /* 0x0000030000067ab9 */ /* 0x000fe20000000800 */
[----:B------:R-:W-:Y:S01]  /*60b0*/  ULDC UR7, c[0x0][0x10] ;  /* 0x0000040000077ab9 */ /* 0x000fe20000000800 */
[----:B0-2---:R-:W0:Y:S01]  /*60c0*/  LDC R7, c[0x0][0x14] ;  /* 0x00000500ff077b82 */ /* 0x005e220000000800 */
[----:B------:R-:W-:Y:S01]  /*60d0*/  UIMAD.WIDE.U32 UR6, UR6, UR7, URZ ;  /* 0x00000007060672a5 */ /* 0x000fe2000f8e003f */
[----:B-----5:R-:W-:Y:S01]  /*60e0*/  PRMT R6, RZ, 0x7610, R6 ;  /* 0x00007610ff067816 */ /* 0x020fe20000000006 */
[----:B------:R-:W-:Y:S02]  /*60f0*/  IMAD.MOV.U32 R85, RZ, RZ, -0x1 ;  /* 0xffffffffff557424 */ /* 0x000fe400078e00ff */
[----:B------:R-:W-:Y:S02]  /*6100*/  IMAD.MOV.U32 R14, RZ, RZ, -0x1 ;  /* 0xffffffffff0e7424 */ /* 0x000fe400078e00ff */
[----:B0-----:R-:W-:-:S04]  /*6110*/  IMAD.WIDE.U32 R2, R7, UR6, R2 ;  /* 0x0000000607027c25 */ /* 0x001fc8000f8e0002 */
[----:B------:R-:W-:Y:S01]  /*6120*/  IMAD R7, R7, UR7, RZ ;  /* 0x0000000707077c24 */ /* 0x000fe2000f8e02ff */
[----:B------:R-:W-:Y:S02]  /*6130*/  ULDC.64 UR6, c[0x0][0x650] ;  /* 0x0001940000067ab9 */ /* 0x000fe40000000a00 */
[----:B------:R-:W-:Y:S01]  /*6140*/  ISETP.GE.U32.AND P0, PT, R2, UR6, PT ;  /* 0x0000000602007c0c */ /* 0x000fe2000bf06070 */
[----:B------:R-:W-:-:S05]  /*6150*/  IMAD.IADD R3, R3, 0x1, R7 ;  /* 0x0000000103037824 */ /* 0x000fca00078e0207 */
[----:B------:R-:W-:-:S13]  /*6160*/  ISETP.GE.U32.AND.EX P0, PT, R3, UR7, PT, P0 ;  /* 0x0000000703007c0c */ /* 0x000fda000bf06100 */
[----:B------:R-:W-:Y:S05]  /*6170*/  @P0 BRA `(.L_x_115) ;  /* 0x0000000400640947 */ /* 0x000fea0003800000 */
[----:B------:R-:W0:Y:S01]  /*6180*/  S2R R20, SR_CTAID.X ;  /* 0x0000000000147919 */ /* 0x000e220000002500 */
[----:B------:R-:W2:Y:S01]  /*6190*/  LDC.64 R14, c[0x0][0x628] ;  /* 0x00018a00ff0e7b82 */ /* 0x000ea20000000a00 */
[----:B------:R-:W-:Y:S01]  /*61a0*/  ULDC UR6, c[0x0][0x150] ;  /* 0x0000540000067ab9 */ /* 0x000fe20000000800 */
[----:B------:R-:W-:Y:S01]  /*61b0*/  IMAD.MOV.U32 R12, RZ, RZ, R2 ;  /* 0x000000ffff0c7224 */ /* 0x000fe200078e0002 */
[----:B------:R-:W0:Y:S01]  /*61c0*/  S2R R22, SR_CTAID.Y ;  /* 0x0000000000167919 */ /* 0x000e220000002600 */
[----:B------:R-:W-:-:S04]  /*61d0*/  IMAD.MOV.U32 R13, RZ, RZ, R3 ;  /* 0x000000ffff0d7224 */ /* 0x000fc800078e0003 */
[----:B------:R-:W1:Y:S08]  /*61e0*/  LDC R23, c[0x0][0x144] ;  /* 0x00005100ff177b82 */ /* 0x000e700000000800 */
[----:B------:R-:W1:Y:S08]  /*61f0*/  LDC R16, c[0x0][0x630] ;  /* 0x00018c00ff107b82 */ /* 0x000e700000000800 */
[----:B------:R-:W1:Y:S01]  /*6200*/  LDC.64 R18, c[0x0][0x620] ;  /* 0x00018800ff127b82 */ /* 0x000e620000000a00 */
[----:B--2---:R-:W-:-:S04]  /*6210*/  ISETP.NE.U32.AND P0, PT, R14, RZ, PT ;  /* 0x000000ff0e00720c */ /* 0x004fc80003f05070 */
[----:B------:R-:W-:Y:S02]  /*6220*/  ISETP.NE.AND.EX P0, PT, R15, RZ, PT, P0 ;  /* 0x000000ff0f00720c */ /* 0x000fe40003f05300 */
[----:B0-----:R-:W-:-:S05]  /*6230*/  I2FP.F32.U32 R6, R20 ;  /* 0x0000001400067245 */ /* 0x001fca0000201000 */
[----:B------:R-:W-:-:S04]  /*6240*/  FMUL R6, R6, UR6 ;  /* 0x0000000606067c20 */ /* 0x000fc80008400000 */
[----:B------:R0:W2:Y:S02]  /*6250*/  F2I.U32.TRUNC.NTZ R21, R6 ;  /* 0x0000000600157305 */ /* 0x0000a4000020f000 */
[----:B------:R-:W-:Y:S05]  /*6260*/  @!P0 BRA `(.L_x_116) ;  /* 0x0000000000288947 */ /* 0x000fea0003800000 */
[----:B------:R-:W5:Y:S02]  /*6270*/  LDC R7, c[0x0][0x634] ;  /* 0x00018d00ff077b82 */ /* 0x000f640000000800 */
[----:B-----5:R-:W-:-:S05]  /*6280*/  IADD3 R11, P0, R2, R7, RZ ;  /* 0x00000007020b7210 */ /* 0x020fca0007f1e0ff */
[----:B------:R-:W-:-:S04]  /*6290*/  IMAD.X R17, RZ, RZ, R3, P0 ;  /* 0x000000ffff117224 */ /* 0x000fc800000e0603 */
[----:B0-----:R-:W-:-:S04]  /*62a0*/  IMAD.WIDE.U32 R6, R17, R14, RZ ;  /* 0x0000000e11067225 */ /* 0x001fc800078e00ff */
[----:B-1----:R-:W-:-:S04]  /*62b0*/  IMAD.WIDE.U32 R8, P0, R11, R15, R6 ;  /* 0x0000000f0b087225 */ /* 0x002fc80007800006 */
[----:B------:R-:W-:-:S04]  /*62c0*/  IMAD.WIDE.U32 R6, R11, R14, RZ ;  /* 0x0000000e0b067225 */ /* 0x000fc800078e00ff */
[----:B------:R-:W-:Y:S01]  /*62d0*/  IMAD.X R13, RZ, RZ, RZ, P0 ;  /* 0x000000ffff0d7224 */ /* 0x000fe200000e06ff */
[----:B------:R-:W-:Y:S01]  /*62e0*/  IADD3 RZ, P0, R7, R8, RZ ;  /* 0x0000000807ff7210 */ /* 0x000fe20007f1e0ff */
[----:B------:R-:W-:-:S04]  /*62f0*/  IMAD.MOV.U32 R12, RZ, RZ, R9 ;  /* 0x000000ffff0c7224 */ /* 0x000fc800078e0009 */
[----:B------:R-:W-:-:S08]  /*6300*/  IMAD.WIDE.U32.X R12, R17, R15, R12, P0 ;  /* 0x0000000f110c7225 */ /* 0x000fd000000e040c */
.L_x_116:
[----:B------:R-:W5:Y:S01]  /*6310*/  LDC.64 R28, c[0x0][0x640] ;  /* 0x00019000ff1c7b82 */ /* 0x000f620000000a00 */
[-C--:B-1----:R-:W-:Y:S01]  /*6320*/  SHF.R.U64 R17, R12, R16.reuse, R13 ;  /* 0x000000100c117219 */ /* 0x082fe2000000120d */
[----:B--2---:R-:W-:Y:S01]  /*6330*/  IMAD.MOV R21, RZ, RZ, -R21 ;  /* 0x000000ffff157224 */ /* 0x004fe200078e0a15 */
[----:B0-----:R-:W-:Y:S01]  /*6340*/  SHF.R.U32.HI R6, RZ, R16, R13 ;  /* 0x00000010ff067219 */ /* 0x001fe2000001160d */
[----:B------:R-:W-:Y:S01]  /*6350*/  ULDC UR6, c[0x0][0x154] ;  /* 0x0000550000067ab9 */ /* 0x000fe20000000800 */
[----:B------:R-:W-:Y:S01]  /*6360*/  IADD3 R9, P0, RZ, -R17, RZ ;  /* 0x80000011ff097210 */ /* 0x000fe20007f1e0ff */
[----:B------:R-:W-:Y:S02]  /*6370*/  IMAD R23, R23, R21, R20 ;  /* 0x0000001517177224 */ /* 0x000fe400078e0214 */
[----:B------:R-:W0:Y:S01]  /*6380*/  LDC R12, c[0x0][0x618] ;  /* 0x00018600ff0c7b82 */ /* 0x000e220000000800 */
[----:B------:R-:W-:Y:S02]  /*6390*/  IMAD.MOV.U32 R11, RZ, RZ, 0x1 ;  /* 0x00000001ff0b7424 */ /* 0x000fe400078e00ff */
[----:B------:R-:W-:-:S04]  /*63a0*/  IMAD.X R7, RZ, RZ, ~R6, P0 ;  /* 0x000000ffff077224 */ /* 0x000fc800000e0e06 */
[-C--:B------:R-:W-:Y:S01]  /*63b0*/  IMAD R8, R7, R18.reuse, RZ ;  /* 0x0000001207087224 */ /* 0x080fe200078e02ff */
[----:B---34-:R-:W1:Y:S01]  /*63c0*/  LDC R24, c[0x0][0x608] ;  /* 0x00018200ff187b82 */ /* 0x018e620000000800 */
[----:B------:R-:W-:-:S04]  /*63d0*/  IMAD.WIDE.U32 R6, R9, R18, R2 ;  /* 0x0000001209067225 */ /* 0x000fc800078e0002 */
[----:B------:R-:W-:Y:S01]  /*63e0*/  IMAD R9, R9, R19, R8 ;  /* 0x0000001309097224 */ /* 0x000fe200078e0208 */
[----:B------:R-:W-:Y:S02]  /*63f0*/  I2FP.F32.U32 R8, R22 ;  /* 0x0000001600087245 */ /* 0x000fe40000201000 */
[----:B------:R-:W2:Y:S01]  /*6400*/  LDC R26, c[0x0][0x658] ;  /* 0x00019600ff1a7b82 */ /* 0x000ea20000000800 */
[----:B------:R-:W-:Y:S01]  /*6410*/  IMAD.IADD R7, R7, 0x1, R9 ;  /* 0x0000000107077824 */ /* 0x000fe200078e0209 */
[----:B-----5:R-:W-:Y:S01]  /*6420*/  ISETP.NE.U32.AND P0, PT, R28, RZ, PT ;  /* 0x000000ff1c00720c */ /* 0x020fe20003f05070 */
[----:B------:R-:W-:Y:S01]  /*6430*/  FMUL R8, R8, UR6 ;  /* 0x0000000608087c20 */ /* 0x000fe20008400000 */
[----:B------:R-:W-:Y:S02]  /*6440*/  IMAD.MOV.U32 R9, RZ, RZ, -0x1 ;  /* 0xffffffffff097424 */ /* 0x000fe400078e00ff */
[----:B------:R-:W-:Y:S01]  /*6450*/  ISETP.NE.AND.EX P0, PT, R29, RZ, PT, P0 ;  /* 0x000000ff1d00720c */ /* 0x000fe20003f05300 */
[----:B------:R3:W4:Y:S01]  /*6460*/  F2I.U32.TRUNC.NTZ R19, R8 ;  /* 0x0000000800137305 */ /* 0x000722000020f000 */
[----:B------:R-:W3:Y:S01]  /*6470*/  LDC R21, c[0x0][0x148] ;  /* 0x00005200ff157b82 */ /* 0x000ee20000000800 */
[----:B0-----:R-:W-:-:S02]  /*6480*/  SHF.R.U64 R16, R6, R12, R7 ;  /* 0x0000000c06107219 */ /* 0x001fc40000001207 */
[----:B------:R-:W-:-:S05]  /*6490*/  SHF.R.U32.HI R7, RZ, R12, R7 ;  /* 0x0000000cff077219 */ /* 0x000fca0000011607 */
[----:B------:R-:W0:Y:S01]  /*64a0*/  LDC R20, c[0x0][0x600] ;  /* 0x00018000ff147b82 */ /* 0x000e220000000800 */
[-CC-:B-1----:R-:W-:Y:S02]  /*64b0*/  SHF.R.U64 R14, R16, R24.reuse, R7.reuse ;  /* 0x00000018100e7219 */ /* 0x182fe40000001207 */
[----:B------:R-:W-:-:S05]  /*64c0*/  SHF.R.U32.HI R7, RZ, R24, R7 ;  /* 0x00000018ff077219 */ /* 0x000fca0000011607 */
[----:B------:R-:W1:Y:S01]  /*64d0*/  LDC R27, c[0x0][0x648] ;  /* 0x00019200ff1b7b82 */ /* 0x000e620000000800 */
[-CC-:B--2---:R-:W-:Y:S02]  /*64e0*/  SHF.R.U64 R18, R14, R26.reuse, R7.reuse ;  /* 0x0000001a0e127219 */ /* 0x184fe40000001207 */
[-C--:B------:R-:W-:Y:S02]  /*64f0*/  SHF.L.U32 R9, R9, R26.reuse, RZ ;  /* 0x0000001a09097219 */ /* 0x080fe400000006ff */
[-C--:B------:R-:W-:Y:S01]  /*6500*/  SHF.R.U32.HI R7, RZ, R26.reuse, R7 ;  /* 0x0000001aff077219 */ /* 0x080fe20000011607 */
[----:B------:R-:W-:Y:S01]  /*6510*/  IMAD.MOV.U32 R6, RZ, RZ, R18 ;  /* 0x000000ffff067224 */ /* 0x000fe200078e0012 */
[----:B------:R-:W-:Y:S01]  /*6520*/  SHF.L.U32 R26, R11, R26, RZ ;  /* 0x0000001a0b1a7219 */ /* 0x000fe200000006ff */
[----:B------:R-:W2:Y:S01]  /*6530*/  LDC R30, c[0x0][0x638] ;  /* 0x00018e00ff1e7b82 */ /* 0x000ea20000000800 */
[----:B------:R-:W-:-:S07]  /*6540*/  LOP3.LUT R25, RZ, R9, RZ, 0x33, !PT ;  /* 0x00000009ff197212 */ /* 0x000fce00078e33ff */
[----:B------:R-:W0:Y:S01]  /*6550*/  LDC R31, c[0x0][0x610] ;  /* 0x00018400ff1f7b82 */ /* 0x000e220000000800 */
[----:B----4-:R-:W-:Y:S05]  /*6560*/  @!P0 BRA `(.L_x_117) ;  /* 0x0000000000288947 */ /* 0x010fea0003800000 */
[----:B------:R-:W4:Y:S02]  /*6570*/  LDC R11, c[0x0][0x64c] ;  /* 0x00019300ff0b7b82 */ /* 0x000f240000000800 */
[----:B----4-:R-:W-:-:S05]  /*6580*/  IADD3 R11, P0, R18, R11, RZ ;  /* 0x0000000b120b7210 */ /* 0x010fca0007f1e0ff */
[----:B------:R-:W-:-:S04]  /*6590*/  IMAD.X R15, RZ, RZ, R7, P0 ;  /* 0x000000ffff0f7224 */ /* 0x000fc800000e0607 */
[----:B------:R-:W-:-:S04]  /*65a0*/  IMAD.WIDE.U32 R6, R15, R28, RZ ;  /* 0x0000001c0f067225 */ /* 0x000fc800078e00ff */
[----:B---3--:R-:W-:-:S04]  /*65b0*/  IMAD.WIDE.U32 R8, P0, R11, R29, R6 ;  /* 0x0000001d0b087225 */ /* 0x008fc80007800006 */
[----:B------:R-:W-:-:S04]  /*65c0*/  IMAD.WIDE.U32 R6, R11, R28, RZ ;  /* 0x0000001c0b067225 */ /* 0x000fc800078e00ff */
[----:B------:R-:W-:Y:S01]  /*65d0*/  IMAD.X R13, RZ, RZ, RZ, P0 ;  /* 0x000000ffff0d7224 */ /* 0x000fe200000e06ff */
[----:B------:R-:W-:Y:S01]  /*65e0*/  IADD3 RZ, P0, R7, R8, RZ ;  /* 0x0000000807ff7210 */ /* 0x000fe20007f1e0ff */
[----:B------:R-:W-:-:S04]  /*65f0*/  IMAD.MOV.U32 R12, RZ, RZ, R9 ;  /* 0x000000ffff0c7224 */ /* 0x000fc800078e0009 */
[----:B------:R-:W-:-:S08]  /*6600*/  IMAD.WIDE.U32.X R6, R15, R29, R12, P0 ;  /* 0x0000001d0f067225 */ /* 0x000fd000000e040c */
.L_x_117:
[----:B-1----:R-:W-:Y:S01]  /*6610*/  SHF.R.U64 R6, R6, R27, R7 ;  /* 0x0000001b06067219 */ /* 0x002fe20000001207 */
[----:B0-----:R-:W-:Y:S01]  /*6620*/  VIADD R11, R20, 0xffffffff ;  /* 0xffffffff140b7836 */ /* 0x001fe20000000000 */
[----:B------:R-:W-:Y:S01]  /*6630*/  LOP3.LUT R9, R14, R25, RZ, 0xc0, !PT ;  /* 0x000000190e097212 */ /* 0x000fe200078ec0ff */
[----:B------:R-:W-:Y:S02]  /*6640*/  IMAD.MOV R19, RZ, RZ, -R19 ;  /* 0x000000ffff137224 */ /* 0x000fe400078e0a13 */
[----:B------:R-:W-:Y:S02]  /*6650*/  IMAD.MOV R7, RZ, RZ, -R6 ;  /* 0x000000ffff077224 */ /* 0x000fe400078e0a06 */
[----:B------:R-:W-:Y:S01]  /*6660*/  IMAD R26, R26, R6, R9 ;  /* 0x000000061a1a7224 */ /* 0x000fe200078e0209 */
[----:B------:R-:W-:Y:S01]  /*6670*/  LOP3.LUT R9, R16, R11, RZ, 0xc0, !PT ;  /* 0x0000000b10097212 */ /* 0x000fe200078ec0ff */
[----:B---3--:R-:W-:Y:S02]  /*6680*/  @P3 IMAD R23, R21, R19, R22 ;  /* 0x0000001315173224 */ /* 0x008fe400078e0216 */
[----:B--2---:R-:W-:-:S02]  /*6690*/  IMAD R6, R7, R30, R18 ;  /* 0x0000001e07067224 */ /* 0x004fc400078e0212 */
[----:B------:R-:W-:Y:S02]  /*66a0*/  IMAD R26, R26, R31, R23 ;  /* 0x0000001f1a1a7224 */ /* 0x000fe400078e0217 */
[----:B------:R-:W-:Y:S02]  /*66b0*/  IMAD R7, R6, R20, R9 ;  /* 0x0000001406077224 */ /* 0x000fe400078e0209 */
[----:B------:R-:W-:Y:S02]  /*66c0*/  IMAD.MOV.U32 R8, RZ, RZ, 0x1 ;  /* 0x00000001ff087424 */ /* 0x000fe400078e00ff */
[----:B------:R-:W-:Y:S01]  /*66d0*/  IMAD.MOV.U32 R14, RZ, RZ, R17 ;  /* 0x000000ffff0e7224 */ /* 0x000fe200078e0011 */
[----:B------:R-:W-:Y:S02]  /*66e0*/  SEL R85, R7, R26, !P3 ;  /* 0x0000001a07557207 */ /* 0x000fe40005800000 */
[----:B------:R-:W-:Y:S02]  /*66f0*/  PRMT R6, R8, 0x7610, R6 ;  /* 0x0000761008067816 */ /* 0x000fe40000000006 */
[----:B------:R-:W-:-:S07]  /*6700*/  SEL R26, R26, R7, !P3 ;  /* 0x000000071a1a7207 */ /* 0x000fce0005800000 */
.L_x_115:
[----:B------:R-:W-:Y:S01]  /*6710*/  UIADD3 UR5, UR9, UR5, URZ ;  /* 0x0000000509057290 */ /* 0x000fe2000fffe03f */
[----:B------:R-:W-:Y:S01]  /*6720*/  LOP3.LUT P0, RZ, R6, 0xff, RZ, 0xc0, !PT ;  /* 0x000000ff06ff7812 */ /* 0x000fe2000780c0ff */
[----:B------:R-:W-:Y:S02]  /*6730*/  IMAD.MOV.U32 R15, RZ, RZ, R26 ;  /* 0x000000ffff0f7224 */ /* 0x000fe400078e001a */
[----:B------:R-:W-:Y:S02]  /*6740*/  USHF.R.U32.HI UR6, URZ, 0x3, UR5 ;  /* 0x000000033f067899 */ /* 0x000fe40008011605 */
[----:B------:R-:W-:Y:S02]  /*6750*/  UISETP.GT.U32.AND UP1, UPT, UR5, 0x7, UPT ;  /* 0x000000070500788c */ /* 0x000fe4000bf24070 */
[----:B------:R-:W-:Y:S02]  /*6760*/  ULOP3.LUT UR6, UR6, 0x1, URZ, 0xc0, !UPT ;  /* 0x0000000106067892 */ /* 0x000fe4000f8ec03f */
[----:B------:R-:W-:-:S02]  /*6770*/  UISETP.LT.U32.AND UP1, UPT, UR9, 0x8, UP1 ;  /* 0x000000080900788c */ /* 0x000fc40008f21070 */
[----:B------:R-:W-:Y:S02]  /*6780*/  UISETP.NE.U32.AND UP0, UPT, UR6, 0x1, UPT ;  /* 0x000000010600788c */ /* 0x000fe4000bf05070 */
[----:B------:R-:W-:Y:S02]  /*6790*/  USEL UR7, URZ, 0x1, !UP1 ;  /* 0x000000013f077887 */ /* 0x000fe4000c800000 */
[----:B------:R-:W-:Y:S02]  /*67a0*/  UISETP.GT.U32.AND UP0, UPT, UR9, 0x7, !UP0 ;  /* 0x000000070900788c */ /* 0x000fe4000c704070 */
[----:B------:R-:W-:Y:S02]  /*67b0*/  ULOP3.LUT UR5, UR5, 0x7, URZ, 0xc0, !UPT ;  /* 0x0000000705057892 */ /* 0x000fe4000f8ec03f */
[----:B------:R-:W-:-:S04]  /*67c0*/  USEL UR6, URZ, 0x1, !UP0 ;  /* 0x000000013f067887 */ /* 0x000fc8000c000000 */
[----:B------:R-:W-:Y:S01]  /*67d0*/  ULOP3.LUT UR4, UR6, UR4, UR7, 0x96, !UPT ;  /* 0x0000000406047292 */ /* 0x000fe2000f8e9607 */
[----:B------:R-:W-:Y:S11]  /*67e0*/  @P0 BRA `(.L_x_118) ;  /* 0xffffffa400f80947 */ /* 0x000ff6000383ffff */
[----:B------:R-:W-:Y:S05]  /*67f0*/  EXIT ;  /* 0x000000000000794d */ /* 0x000fea0003800000 */
.L_x_4:
[----:B0-----:R-:W-:Y:S01]  /*6800*/  ULDC.64 UR4, c[0x0][0x650] ;  /* 0x0001940000047ab9 */ /* 0x001fe20000000a00 */
        /* <DEDUP_REMOVED lines=25> */
.L_x_120:
[-CC-:B------:R-:W-:Y:S01]  /*69a0*/  SHF.R.U64 R16, R14, R18.reuse, R15.reuse ;  /* 0x000000120e107219 */ /* 0x180fe2000000120f */
[----:B------:R-:W0:Y:S01]  /*69b0*/  LDC R22, c[0x0][0x618] ;  /* 0x00018600ff167b82 */ /* 0x000e220000000800 */
[----:B------:R-:W-:Y:S01]  /*69c0*/  SHF.R.U32.HI R7, RZ, R18, R15 ;  /* 0x00000012ff077219 */ /* 0x000fe2000001160f */
[----:B------:R-:W-:Y:S01]  /*69d0*/  ULDC UR4, c[0x0][0x150] ;  /* 0x0000540000047ab9 */ /* 0x000fe20000000800 */
[----:B------:R-:W-:Y:S02]  /*69e0*/  IADD3 R9, P0, RZ, -R16, RZ ;  /* 0x80000010ff097210 */ /* 0x000fe40007f1e0ff */
[----:B------:R-:W-:-:S03]  /*69f0*/  I2FP.F32.U32 R10, R6 ;  /* 0x00000006000a7245 */ /* 0x000fc60000201000 */
[----:B------:R-:W1:Y:S01]  /*6a00*/  LDC.64 R24, c[0x0][0x640] ;  /* 0x00019000ff187b82 */ /* 0x000e620000000a00 */
[----:B------:R-:W-:Y:S02]  /*6a10*/  IMAD.X R7, RZ, RZ, ~R7, P0 ;  /* 0x000000ffff077224 */ /* 0x000fe400000e0e07 */
[----:B------:R-:W-:Y:S01]  /*6a20*/  FMUL R13, R10, UR4 ;  /* 0x000000040a0d7c20 */ /* 0x000fe20008400000 */
[----:B------:R-:W-:Y:S01]  /*6a30*/  IMAD.WIDE.U32 R10, R9, R20, R2 ;  /* 0x00000014090a7225 */ /* 0x000fe200078e0002 */
[----:B------:R-:W-:-:S03]  /*6a40*/  ULDC UR4, c[0x0][0x154] ;  /* 0x0000550000047ab9 */ /* 0x000fc60000000800 */
[----:B------:R-:W-:Y:S01]  /*6a50*/  IMAD R12, R7, R20, RZ ;  /* 0x00000014070c7224 */ /* 0x000fe200078e02ff */
[----:B------:R-:W2:Y:S01]  /*6a60*/  LDC R15, c[0x0][0x144] ;  /* 0x00005100ff0f7b82 */ /* 0x000ea20000000800 */
[----:B------:R-:W3:Y:S02]  /*6a70*/  F2I.U32.TRUNC.NTZ R13, R13 ;  /* 0x0000000d000d7305 */ /* 0x000ee4000020f000 */
[----:B------:R-:W-:Y:S02]  /*6a80*/  IMAD R7, R9, R21, R12 ;  /* 0x0000001509077224 */ /* 0x000fe400078e020c */
[----:B------:R-:W-:Y:S02]  /*6a90*/  IMAD.MOV.U32 R12, RZ, RZ, 0x1 ;  /* 0x00000001ff0c7424 */ /* 0x000fe400078e00ff */
[----:B------:R-:W-:Y:S01]  /*6aa0*/  IMAD.IADD R7, R11, 0x1, R7 ;  /* 0x000000010b077824 */ /* 0x000fe200078e0207 */
[----:B------:R-:W4:Y:S04]  /*6ab0*/  LDC R18, c[0x0][0x608] ;  /* 0x00018200ff127b82 */ /* 0x000f280000000800 */
[----:B0-----:R-:W-:-:S02]  /*6ac0*/  SHF.R.U64 R14, R10, R22, R7 ;  /* 0x000000160a0e7219 */ /* 0x001fc40000001207 */
[----:B------:R-:W-:Y:S02]  /*6ad0*/  I2FP.F32.U32 R10, R8 ;  /* 0x00000008000a7245 */ /* 0x000fe40000201000 */
[----:B------:R-:W0:Y:S01]  /*6ae0*/  LDC R23, c[0x0][0x658] ;  /* 0x00019600ff177b82 */ /* 0x000e220000000800 */
[----:B-1----:R-:W-:Y:S01]  /*6af0*/  ISETP.NE.U32.AND P0, PT, R24, RZ, PT ;  /* 0x000000ff1800720c */ /* 0x002fe20003f05070 */
[----:B---3--:R-:W-:Y:S01]  /*6b00*/  IMAD.MOV R9, RZ, RZ, -R13 ;  /* 0x000000ffff097224 */ /* 0x008fe200078e0a0d */
[----:B------:R-:W-:Y:S01]  /*6b10*/  SHF.R.U32.HI R7, RZ, R22, R7 ;  /* 0x00000016ff077219 */ /* 0x000fe20000011607 */
[----:B------:R-:W-:Y:S01]  /*6b20*/  FMUL R10, R10, UR4 ;  /* 0x000000040a0a7c20 */ /* 0x000fe20008400000 */
[----:B------:R-:W-:-:S03]  /*6b30*/  ISETP.NE.AND.EX P0, PT, R25, RZ, PT, P0 ;  /* 0x000000ff1900720c */ /* 0x000fc60003f05300 */
[----:B------:R-:W1:Y:S01]  /*6b40*/  LDC R21, c[0x0][0x148] ;  /* 0x00005200ff157b82 */ /* 0x000e620000000800 */
[----:B--2---:R-:W-:Y:S01]  /*6b50*/  IMAD R22, R15, R9, R6 ;  /* 0x000000090f167224 */ /* 0x004fe200078e0206 */
[----:B------:R2:W3:Y:S06]  /*6b60*/  F2I.U32.TRUNC.NTZ R19, R10 ;  /* 0x0000000a00137305 */ /* 0x0004ec000020f000 */
[----:B------:R-:W1:Y:S01]  /*6b70*/  LDC R20, c[0x0][0x600] ;  /* 0x00018000ff147b82 */ /* 0x000e620000000800 */
[-CC-:B----4-:R-:W-:Y:S02]  /*6b80*/  SHF.R.U64 R17, R14, R18.reuse, R7.reuse ;  /* 0x000000120e117219 */ /* 0x190fe40000001207 */
[----:B------:R-:W-:Y:S01]  /*6b90*/  SHF.R.U32.HI R6, RZ, R18, R7 ;  /* 0x00000012ff067219 */ /* 0x000fe20000011607 */
[----:B------:R-:W-:-:S04]  /*6ba0*/  IMAD.MOV.U32 R18, RZ, RZ, -0x1 ;  /* 0xffffffffff127424 */ /* 0x000fc800078e00ff */
[----:B------:R-:W4:Y:S01]  /*6bb0*/  LDC R26, c[0x0][0x648] ;  /* 0x00019200ff1a7b82 */ /* 0x000f220000000800 */
[-C--:B0-----:R-:W-:Y:S02]  /*6bc0*/  SHF.L.U32 R9, R18, R23.reuse, RZ ;  /* 0x0000001712097219 */ /* 0x081fe400000006ff */
[-CC-:B------:R-:W-:Y:S02]  /*6bd0*/  SHF.R.U64 R18, R17, R23.reuse, R6.reuse ;  /* 0x0000001711127219 */ /* 0x180fe40000001206 */
[-C--:B------:R-:W-:Y:S02]  /*6be0*/  SHF.R.U32.HI R7, RZ, R23.reuse, R6 ;  /* 0x00000017ff077219 */ /* 0x080fe40000011606 */
[----:B------:R-:W-:Y:S01]  /*6bf0*/  SHF.L.U32 R23, R12, R23, RZ ;  /* 0x000000170c177219 */ /* 0x000fe200000006ff */
[----:B------:R-:W0:Y:S01]  /*6c00*/  LDC R27, c[0x0][0x638] ;  /* 0x00018e00ff1b7b82 */ /* 0x000e220000000800 */
[----:B------:R-:W-:Y:S01]  /*6c10*/  LOP3.LUT R28, RZ, R9, RZ, 0x33, !PT ;  /* 0x00000009ff1c7212 */ /* 0x000fe200078e33ff */
[----:B------:R-:W-:-:S06]  /*6c20*/  IMAD.MOV.U32 R6, RZ, RZ, R18 ;  /* 0x000000ffff067224 */ /* 0x000fcc00078e0012 */
[----:B------:R-:W0:Y:S01]  /*6c30*/  LDC R29, c[0x0][0x610] ;  /* 0x00018400ff1d7b82 */ /* 0x000e220000000800 */
[----:B--23--:R-:W-:Y:S05]  /*6c40*/  @!P0 BRA `(.L_x_121) ;  /* 0x0000000000288947 */ /* 0x00cfea0003800000 */
[----:B------:R-:W2:Y:S02]  /*6c50*/  LDC R9, c[0x0][0x64c] ;  /* 0x00019300ff097b82 */ /* 0x000ea40000000800 */
[----:B--2---:R-:W-:-:S05]  /*6c60*/  IADD3 R9, P0, R18, R9, RZ ;  /* 0x0000000912097210 */ /* 0x004fca0007f1e0ff */
        /* <DEDUP_REMOVED lines=8> */
.L_x_121:
[----:B----4-:R-:W-:Y:S01]  /*6cf0*/  SHF.R.U64 R7, R6, R26, R7 ;  /* 0x0000001a06077219 */ /* 0x010fe20000001207 */
[----:B-1----:R-:W-:Y:S01]  /*6d00*/  VIADD R13, R20, 0xffffffff ;  /* 0xffffffff140d7836 */ /* 0x002fe20000000000 */
[----:B------:R-:W-:Y:S01]  /*6d10*/  LOP3.LUT R6, R17, R28, RZ, 0xc0, !PT ;  /* 0x0000001c11067212 */ /* 0x000fe200078ec0ff */
[----:B------:R-:W-:Y:S02]  /*6d20*/  IMAD.MOV R19, RZ, RZ, -R19 ;  /* 0x000000ffff137224 */ /* 0x000fe400078e0a13 */
[----:B------:R-:W-:Y:S02]  /*6d30*/  IMAD.MOV R9, RZ, RZ, -R7 ;  /* 0x000000ffff097224 */ /* 0x000fe400078e0a07 */
[----:B------:R-:W-:Y:S01]  /*6d40*/  IMAD R11, R23, R7, R6 ;  /* 0x00000007170b7224 */ /* 0x000fe200078e0206 */
[----:B------:R-:W-:Y:S01]  /*6d50*/  LOP3.LUT R7, R14, R13, RZ, 0xc0, !PT ;  /* 0x0000000d0e077212 */ /* 0x000fe200078ec0ff */
[----:B------:R-:W-:Y:S02]  /*6d60*/  @P3 IMAD R22, R21, R19, R8 ;  /* 0x0000001315163224 */ /* 0x000fe400078e0208 */
[----:B0-----:R-:W-:-:S02]  /*6d70*/  IMAD R6, R9, R27, R18 ;  /* 0x0000001b09067224 */ /* 0x001fc400078e0212 */
[----:B------:R-:W-:Y:S02]  /*6d80*/  IMAD R11, R11, R29, R22 ;  /* 0x0000001d0b0b7224 */ /* 0x000fe400078e0216 */
[----:B------:R-:W-:Y:S02]  /*6d90*/  IMAD R6, R6, R20, R7 ;  /* 0x0000001406067224 */ /* 0x000fe400078e0207 */
[----:B------:R-:W-:Y:S02]  /*6da0*/  IMAD.MOV.U32 R9, RZ, RZ, 0x1 ;  /* 0x00000001ff097424 */ /* 0x000fe400078e00ff */
[----:B------:R-:W-:Y:S01]  /*6db0*/  IMAD.MOV.U32 R10, RZ, RZ, R16 ;  /* 0x000000ffff0a7224 */ /* 0x000fe200078e0010 */
[----:B------:R-:W-:Y:S02]  /*6dc0*/  SEL R15, R6, R11, !P3 ;  /* 0x0000000b060f7207 */ /* 0x000fe40005800000 */
[----:B------:R-:W-:-:S07]  /*6dd0*/  SEL R11, R11, R6, !P3 ;  /* 0x000000060b0b7207 */ /* 0x000fce0005800000 */
.L_x_119:
[----:B------:R-:W-:-:S08]  /*6de0*/  NOP ;  /* 0x0000000000007918 */ /* 0x000fd00000000000 */
[----:B------:R-:W0:-:S00]  /*6df0*/  USETMAXREG.DEALLOC.CTAPOOL 0x28 ;  /* 0x00000028000079c8 */ /* 0x000e0000080e0500 */
[----:B0-----:R-:W-:-:S13]  /*6e00*/  ISETP.NE.AND P0, PT, R5, RZ, PT ;  /* 0x000000ff0500720c */ /* 0x001fda0003f05270 */
[----:B------:R-:W-:Y:S05]  /*6e10*/  @P0 EXIT ;  /* 0x000000000000094d */ /* 0x000fea0003800000 */
[----:B------:R-:W-:Y:S01]  /*6e20*/  LOP3.LUT P0, RZ, R9, 0xff, RZ, 0xc0, !PT ;  /* 0x000000ff09ff7812 */ /* 0x000fe2000780c0ff */
[----:B------:R-:W-:Y:S02]  /*6e30*/  IMAD.MOV.U32 R12, RZ, RZ, 0x1 ;  /* 0x00000001ff0c7424 */ /* 0x000fe400078e00ff */
[----:B------:R-:W-:-:S10]  /*6e40*/  IMAD.MOV.U32 R5, RZ, RZ, RZ ;  /* 0x000000ffff057224 */ /* 0x000fd400078e00ff */
[----:B------:R-:W-:Y:S05]  /*6e50*/  @!P0 BRA `(.L_x_122) ;  /* 0x0000000c00308947 */ /* 0x000fea0003800000 */
[----:B------:R-:W0:Y:S01]  /*6e60*/  LDC R5, c[0x0][0x28c] ;  /* 0x0000a300ff057b82 */ /* 0x000e220000000800 */
[----:B------:R-:W-:Y:S01]  /*6e70*/  ULDC UR5, c[0x0][0x600] ;  /* 0x0001800000057ab9 */ /* 0x000fe20000000800 */
[----:B------:R-:W-:Y:S01]  /*6e80*/  ULDC UR4, c[0x0][0xc] ;  /* 0x0000030000047ab9 */ /* 0x000fe20000000800 */
[----:B------:R-:W-:Y:S01]  /*6e90*/  UIADD3 UR16, UR5, -0x1, URZ ;  /* 0xffffffff05107890 */ /* 0x000fe2000fffe03f */
[C---:B------:R-:W-:Y:S01]  /*6ea0*/  LOP3.LUT P4, RZ, R0.reuse, 0x7f, RZ, 0xc0, !PT ;  /* 0x0000007f00ff7812 */ /* 0x040fe2000788c0ff */
[----:B------:R-:W-:Y:S01]  /*6eb0*/  ULDC UR6, c[0x0][0x658] ;  /* 0x0001960000067ab9 */ /* 0x000fe20000000800 */
[----:B------:R-:W-:Y:S01]  /*6ec0*/  ULDC UR5, c[0x0][0x10] ;  /* 0x0000040000057ab9 */ /* 0x000fe20000000800 */
[----:B------:R-:W-:Y:S01]  /*6ed0*/  UMOV UR7, 0xffffffff ;  /* 0xffffffff00077882 */ /* 0x000fe20000000000 */
[----:B------:R-:W-:Y:S01]  /*6ee0*/  UMOV UR8, 0x1 ;  /* 0x0000000100087882 */ /* 0x000fe20000000000 */
[----:B------:R-:W-:Y:S01]  /*6ef0*/  UIMAD.WIDE.U32 UR4, UR4, UR5, URZ ;  /* 0x00000005040472a5 */ /* 0x000fe2000f8e003f */
[----:B------:R-:W-:Y:S01]  /*6f00*/  LOP3.LUT P0, RZ, R0, 0x1f, RZ, 0xc0, !PT ;  /* 0x0000001f00ff7812 */ /* 0x000fe2000780c0ff */
[----:B------:R-:W-:Y:S01]  /*6f10*/  USHF.L.U32 UR7, UR7, UR6, URZ ;  /* 0x0000000607077299 */ /* 0x000fe2000800063f */
[----:B------:R-:W-:Y:S01]  /*6f20*/  BSSY B0, `(.L_x_122) ;  /* 0x00000bf000007945 */ /* 0x000fe20003800000 */
[----:B------:R-:W-:Y:S01]  /*6f30*/  USHF.L.U32 UR18, UR8, UR6, URZ ;  /* 0x0000000608127299 */ /* 0x000fe2000800063f */
[----:B------:R-:W-:Y:S01]  /*6f40*/  IMAD.MOV.U32 R14, RZ, RZ, 0x1 ;  /* 0x00000001ff0e7424 */ /* 0x000fe200078e00ff */
[----:B------:R-:W-:Y:S01]  /*6f50*/  LOP3.LUT R17, R4, 0x2, RZ, 0xfc, !PT ;  /* 0x0000000204117812 */ /* 0x000fe200078efcff */
[----:B------:R-:W-:Y:S01]  /*6f60*/  ULDC UR6, c[0x0][0x14] ;  /* 0x0000050000067ab9 */ /* 0x000fe20000000800 */
[----:B------:R-:W-:Y:S01]  /*6f70*/  PLOP3.LUT P0, PT, P0, P4, PT, 0x8a, 0x0 ;  /* 0x000000000000781c */ /* 0x000fe20000709172 */
[----:B------:R-:W-:Y:S01]  /*6f80*/  UIMAD.WIDE.U32 UR20, UR4, UR6, URZ ;  /* 0x00000006041472a5 */ /* 0x000fe2000f8e003f */
[----:B------:R-:W-:Y:S01]  /*6f90*/  IMAD.MOV.U32 R12, RZ, RZ, 0x1 ;  /* 0x00000001ff0c7424 */ /* 0x000fe200078e00ff */
[----:B------:R-:W-:-:S02]  /*6fa0*/  UIMAD UR13, UR5, UR6, URZ ;  /* 0x00000006050d72a4 */ /* 0x000fc4000f8e023f */
[----:B------:R-:W-:Y:S01]  /*6fb0*/  ULOP3.LUT UR17, URZ, UR7, URZ, 0x33, !UPT ;  /* 0x000000073f117292 */ /* 0x000fe2000f8e333f */
[----:B0-----:R-:W-:Y:S01]  /*6fc0*/  VIADD R5, R5, 0x7f ;  /* 0x0000007f05057836 */ /* 0x001fe20000000000 */
[----:B------:R-:W-:Y:S01]  /*6fd0*/  UIADD3 UR13, UR21, UR13, URZ ;  /* 0x0000000d150d7290 */ /* 0x000fe2000fffe03f */
[----:B------:R-:W-:-:S03]  /*6fe0*/  ULDC.64 UR22, c[0x0][0x198] ;  /* 0x0000660000167ab9 */ /* 0x000fc60000000a00 */
[----:B------:R-:W-:-:S04]  /*6ff0*/  SHF.R.S32.HI R6, RZ, 0x1f, R5 ;  /* 0x0000001fff067819 */ /* 0x000fc80000011405 */
[----:B------:R-:W-:Y:S01]  /*7000*/  LEA.HI R6, R6, R5, RZ, 0x7 ;  /* 0x0000000506067211 */ /* 0x000fe200078f38ff */
[----:B------:R-:W-:-:S03]  /*7010*/  IMAD.MOV.U32 R5, RZ, RZ, RZ ;  /* 0x000000ffff057224 */ /* 0x000fc600078e00ff */
[----:B------:R-:W-:-:S05]  /*7020*/  SHF.R.S32.HI R16, RZ, 0x7, R6 ;  /* 0x00000007ff107819 */ /* 0x000fca0000011406 */
[----:B------:R-:W-:-:S07]  /*7030*/  VIADD R13, R16, 0x1 ;  /* 0x00000001100d7836 */ /* 0x000fce0000000000 */
.L_x_134:
[----:B------:R-:W-:-:S03]  /*7040*/  UMOV UR4, 0xffffffff ;  /* 0xffffffff00047882 */ /* 0x000fc60000000000 */
[----:B------:R-:W-:Y:S05]  /*7050*/  BRA.DIV UR4, `(.L_x_123) ;  /* 0x0000001204307947 */ /* 0x000fea000b800000 */
[----:B------:R-:W-:-:S13]  /*7060*/  ELECT P1, URZ, PT ;  /* 0x00000000003f782f */ /* 0x000fda0003820000 */
.L_x_149:
[----:B------:R-:W0:Y:S01]  /*7070*/  LDC R0, c[0x0][0x28c] ;  /* 0x0000a300ff007b82 */ /* 0x000e220000000800 */
[----:B------:R-:W-:Y:S01]  /*7080*/  BSSY B1, `(.L_x_124) ;  /* 0x0000037000017945 */ /* 0x000fe20003800000 */
[----:B0-----:R-:W-:-:S13]  /*7090*/  ISETP.LT.OR P1, PT, R0, 0x1, !P1 ;  /* 0x000000010000780c */ /* 0x001fda0004f21670 */
[----:B------:R-:W-:Y:S05]  /*70a0*/  @P1 BRA `(.L_x_125) ;  /* 0x0000000000d01947 */ /* 0x000fea0003800000 */
[----:B------:R-:W-:Y:S02]  /*70b0*/  IMAD R15, R15, 0x50, RZ ;  /* 0x000000500f0f7824 */ /* 0x000fe400078e02ff */
[----:B------:R-:W-:Y:S02]  /*70c0*/  IMAD.SHL.U32 R11, R11, 0x80, RZ ;  /* 0x000000800b0b7824 */ /* 0x000fe400078e00ff */
[----:B------:R-:W-:Y:S02]  /*70d0*/  IMAD.MOV.U32 R20, RZ, RZ, RZ ;  /* 0x000000ffff147224 */ /* 0x000fe400078e00ff */
[----:B------:R-:W-:Y:S02]  /*70e0*/  IMAD.MOV.U32 R0, RZ, RZ, R13 ;  /* 0x000000ffff007224 */ /* 0x000fe400078e000d */
[----:B------:R-:W-:Y:S02]  /*70f0*/  IMAD.MOV.U32 R6, RZ, RZ, R12 ;  /* 0x000000ffff067224 */ /* 0x000fe400078e000c */
[----:B------:R-:W-:-:S07]  /*7100*/  IMAD.MOV.U32 R7, RZ, RZ, R5 ;  /* 0x000000ffff077224 */ /* 0x000fce00078e0005 */
.L_x_129:
[----:B------:R-:W0:Y:S01]  /*7110*/  S2R R9, SR_CgaCtaId ;  /* 0x0000000000097919 */ /* 0x000e220000008800 */
[----:B------:R-:W-:-:S04]  /*7120*/  MOV R8, 0x400 ;  /* 0x0000040000087802 */ /* 0x000fc80000000f00 */
[----:B0-----:R-:W-:Y:S02]  /*7130*/  LEA R18, R9, R8, 0x18 ;  /* 0x0000000809127211 */ /* 0x001fe400078ec0ff */
[----:B------:R-:W-:Y:S01]  /*7140*/  SHF.L.U32 R8, R6, 0x1f, RZ ;  /* 0x0000001f06087819 */ /* 0x000fe200000006ff */
[----:B------:R-:W0:Y:S02]  /*7150*/  @!P4 LDC R9, c[0x0][0x500] ;  /* 0x00014000ff09cb82 */ /* 0x000e240000000800 */
[----:B------:R-:W-:-:S04]  /*7160*/  IMAD R19, R7, 0x8, R18 ;  /* 0x0000000807137824 */ /* 0x000fc800078e0212 */
[----:B------:R-:W1:Y:S02]  /*7170*/  SYNCS.PHASECHK.TRANS64.TRYWAIT P1, [R19+URZ+0x40], R8 ;  /* 0x00004008130075a7 */ /* 0x000e64000802017f */
[----:B-1----:R-:W-:Y:S05]  /*7180*/  @!P1 BRA `(.L_x_126) ;  /* 0x0000001000049947 */ /* 0x002fea0003800000 */
.L_x_150:
[----:B-1----:R-:W-:Y:S01]  /*7190*/  PRMT R8, R17, 0x9910, RZ ;  /* 0x0000991011087816 */ /* 0x002fe200000000ff */
[----:B0-----:R0:W-:Y:S03]  /*71a0*/  @!P4 SYNCS.ARRIVE.TRANS64 RZ, [R19+URZ], R9 ;  /* 0x0000000913ffc9a7 */ /* 0x0011e6000800003f */
[----:B------:R-:W-:-:S13]  /*71b0*/  ISETP.NE.AND P1, PT, R8, 0x2, PT ;  /* 0x000000020800780c */ /* 0x000fda0003f25270 */
[----:B0-----:R-:W-:Y:S05]  /*71c0*/  @P1 BRA `(.L_x_127) ;  /* 0x0000000000041947 */ /* 0x001fea0003800000 */
[----:B------:R-:W-:Y:S01]  /*71d0*/  BPT.TRAP 0x1 ;  /* 0x000000040000795c */ /* 0x000fe20000300000 */
.L_x_127:
[----:B------:R-:W-:Y:S05]  /*71e0*/  @P0 BRA `(.L_x_128) ;  /* 0x0000000000040947 */ /* 0x000fea0003800000 */
[----:B------:R-:W-:Y:S01]  /*71f0*/  BPT.TRAP 0x1 ;  /* 0x000000040000795c */ /* 0x000fe20000300000 */
.L_x_128:
[--C-:B------:R-:W-:Y:S01]  /*7200*/  IMAD R8, R7, 0x4000, R18.reuse ;  /* 0x0000400007087824 */ /* 0x100fe200078e0212 */
[----:B------:R-:W-:Y:S01]  /*7210*/  R2UR UR9, R19 ;  /* 0x00000000130972ca */ /* 0x000fe200000e0000 */
[C---:B------:R-:W-:Y:S01]  /*7220*/  IMAD R18, R7.reuse, 0x2800, R18 ;  /* 0x0000280007127824 */ /* 0x040fe200078e0212 */
[----:B------:R-:W-:Y:S01]  /*7230*/  UIADD3 UR4, UP0, UR22, 0xf0, URZ ;  /* 0x000000f016047890 */ /* 0x000fe2000ff1e03f */
[----:B------:R-:W-:Y:S01]  /*7240*/  VIADD R0, R0, 0xffffffff ;  /* 0xffffffff00007836 */ /* 0x000fe20000000000 */
[----:B------:R-:W-:Y:S01]  /*7250*/  R2UR UR5, R8 ;  /* 0x00000000080572ca */ /* 0x000fe200000e0000 */
[----:B------:R-:W-:Y:S01]  /*7260*/  UIADD3 UR24, UP1, UR22, 0x1f0, URZ ;  /* 0x000001f016187890 */ /* 0x000fe2000ff3e03f */
[----:B------:R-:W-:Y:S01]  /*7270*/  R2UR UR8, R18 ;  /* 0x00000000120872ca */ /* 0x000fe200000e0000 */
[----:B------:R-:W-:Y:S01]  /*7280*/  VIADD R7, R7, 0x1 ;  /* 0x0000000107077836 */ /* 0x000fe20000000000 */
[----:B------:R-:W-:Y:S01]  /*7290*/  R2UR UR11, R11 ;  /* 0x000000000b0b72ca */ /* 0x000fe200000e0000 */
[----:B------:R-:W-:Y:S01]  /*72a0*/  UIADD3.X UR25, URZ, UR23, URZ, UP1, !UPT ;  /* 0x000000173f197290 */ /* 0x000fe20008ffe43f */
[----:B------:R-:W-:Y:S01]  /*72b0*/  R2UR UR10, R20 ;  /* 0x00000000140a72ca */ /* 0x000fe200000e0000 */
[----:B------:R-:W-:Y:S01]  /*72c0*/  UMOV UR6, 0x0 ;  /* 0x0000000000067882 */ /* 0x000fe20000000000 */
[----:B------:R-:W-:Y:S01]  /*72d0*/  R2UR UR12, R10 ;  /* 0x000000000a0c72ca */ /* 0x000fe200000e0000 */
[----:B------:R-:W-:Y:S01]  /*72e0*/  UMOV UR7, 0x10000000 ;  /* 0x1000000000077882 */ /* 0x000fe20000000000 */
[----:B------:R-:W-:Y:S01]  /*72f0*/  R2UR UR19, R15 ;  /* 0x000000000f1372ca */ /* 0x000fe200000e0000 */
[----:B------:R-:W-:Y:S01]  /*7300*/  VIADD R20, R20, 0x80 ;  /* 0x0000008014147836 */ /* 0x000fe20000000000 */
[----:B------:R-:W-:Y:S01]  /*7310*/  ISETP.GT.AND P2, PT, R0, 0x1, PT ;  /* 0x000000010000780c */ /* 0x000fe20003f44270 */
[----:B------:R-:W-:Y:S01]  /*7320*/  UIADD3 UR14, UR5, 0x180, URZ ;  /* 0x00000180050e7890 */ /* 0x000fe2000fffe03f */
[----:B------:R-:W-:Y:S01]  /*7330*/  ISETP.NE.AND P1, PT, R7, 0x8, PT ;  /* 0x000000080700780c */ /* 0x000fe20003f25270 */
[----:B------:R-:W-:-:S02]  /*7340*/  UIADD3.X UR5, URZ, UR23, URZ, UP0, !UPT ;  /* 0x000000173f057290 */ /* 0x000fc400087fe43f */
[----:B------:R-:W-:Y:S01]  /*7350*/  UIADD3 UR15, UR8, 0x20180, URZ ;  /* 0x00020180080f7890 */ /* 0x000fe2000fffe03f */
[----:B------:R-:W-:Y:S02]  /*7360*/  SEL R9, RZ, 0x1, P1 ;  /* 0x00000001ff097807 */ /* 0x000fe40000800000 */
[----:B------:R-:W-:Y:S01]  /*7370*/  UMOV UR8, UR14 ;  /* 0x0000000e00087c82 */ /* 0x000fe20008000000 */
[----:B------:R-:W-:Y:S02]  /*7380*/  SEL R7, R7, RZ, P1 ;  /* 0x000000ff07077207 */ /* 0x000fe40000800000 */
[----:B------:R-:W-:Y:S01]  /*7390*/  LOP3.LUT R6, R6, R9, RZ, 0x3c, !PT ;  /* 0x0000000906067212 */ /* 0x000fe200078e3cff */
[----:B------:R0:W-:Y:S02]  /*73a0*/  UTMALDG.3D [UR8], [UR4], desc[UR6] ;  /* 0x00000608040075b4 */ /* 0x0001e40008011000 */
[----:B0-----:R-:W-:Y:S01]  /*73b0*/  UMOV UR8, UR15 ;  /* 0x0000000f00087c82 */ /* 0x001fe20008000000 */
[----:B------:R-:W-:-:S02]  /*73c0*/  UMOV UR11, UR19 ;  /* 0x00000013000b7c82 */ /* 0x000fc40008000000 */
[----:B------:R0:W-:Y:S02]  /*73d0*/  UTMALDG.3D [UR8], [UR24], desc[UR6] ;  /* 0x00000608180075b4 */ /* 0x0001e40008011000 */
[----:B0-----:R-:W-:Y:S05]  /*73e0*/  @P2 BRA `(.L_x_129) ;  /* 0xfffffffc00482947 */ /* 0x001fea000383ffff */
.L_x_125:
[----:B------:R-:W-:Y:S05]  /*73f0*/  BSYNC B1 ;  /* 0x0000000000017941 */ /* 0x000fea0003800000 */
.L_x_124:
[----:B------:R-:W-:Y:S01]  /*7400*/  LOP3.LUT P2, RZ, R14, 0xff, RZ, 0xc0, !PT ;  /* 0x000000ff0eff7812 */ /* 0x000fe2000784c0ff */
[----:B------:R-:W-:Y:S01]  /*7410*/  IMAD.IADD R5, R16, 0x1, R5 ;  /* 0x0000000110057824 */ /* 0x000fe200078e0205 */
[----:B------:R-:W-:Y:S01]  /*7420*/  IADD3 R2, P5, R2, UR20, RZ ;  /* 0x0000001402027c10 */ /* 0x000fe2000ffbe0ff */
[----:B------:R-:W-:Y:S01]  /*7430*/  ULDC.64 UR4, c[0x0][0x650] ;  /* 0x0001940000047ab9 */ /* 0x000fe20000000a00 */
[----:B------:R-:W-:Y:S01]  /*7440*/  BSSY B1, `(.L_x_130) ;  /* 0x000006a000017945 */ /* 0x000fe20003800000 */
[----:B------:R-:W-:Y:S01]  /*7450*/  IMAD.MOV.U32 R11, RZ, RZ, -0x1 ;  /* 0xffffffffff0b7424 */ /* 0x000fe200078e00ff */
[----:B------:R-:W-:Y:S01]  /*7460*/  ISETP.GT.U32.AND P1, PT, R5, 0x7, PT ;  /* 0x000000070500780c */ /* 0x000fe20003f24070 */
[----:B------:R-:W-:Y:S01]  /*7470*/  IMAD.MOV.U32 R15, RZ, RZ, -0x1 ;  /* 0xffffffffff0f7424 */ /* 0x000fe200078e00ff */
[----:B------:R-:W-:Y:S01]  /*7480*/  SHF.R.U32.HI R0, RZ, 0x3, R5 ;  /* 0x00000003ff007819 */ /* 0x000fe20000011605 */
[----:B------:R-:W-:Y:S01]  /*7490*/  IMAD.MOV.U32 R10, RZ, RZ, -0x1 ;  /* 0xffffffffff0a7424 */ /* 0x000fe200078e00ff */
[----:B------:R-:W-:-:S02]  /*74a0*/  ISETP.LT.U32.AND P1, PT, R16, 0x8, P1 ;  /* 0x000000081000780c */ /* 0x000fc40000f21070 */
[----:B------:R-:W-:Y:S01]  /*74b0*/  IADD3.X R3, R3, UR13, RZ, P5, !PT ;  /* 0x0000000d03037c10 */ /* 0x000fe2000affe4ff */
[----:B------:R-:W0:Y:S01]  /*74c0*/  @P2 S2R R7, SR_CgaCtaId ;  /* 0x0000000000072919 */ /* 0x000e220000008800 */
[----:B------:R-:W-:Y:S02]  /*74d0*/  @P2 MOV R6, 0x400 ;  /* 0x0000040000062802 */ /* 0x000fe40000000f00 */
[----:B------:R-:W-:Y:S02]  /*74e0*/  ISETP.GE.U32.AND P5, PT, R2, UR4, PT ;  /* 0x0000000402007c0c */ /* 0x000fe4000bfa6070 */
[----:B------:R-:W-:Y:S02]  /*74f0*/  LOP3.LUT R0, R0, 0x1, RZ, 0xc0, !PT ;  /* 0x0000000100007812 */ /* 0x000fe400078ec0ff */
[----:B------:R-:W-:Y:S02]  /*7500*/  LOP3.LUT R5, R5, 0x7, RZ, 0xc0, !PT ;  /* 0x0000000705057812 */ /* 0x000fe400078ec0ff */
[----:B------:R-:W-:-:S02]  /*7510*/  PRMT R14, RZ, 0x7610, R14 ;  /* 0x00007610ff0e7816 */ /* 0x000fc4000000000e */
[----:B0-----:R-:W-:Y:S02]  /*7520*/  @P2 LEA R6, R7, R6, 0x18 ;  /* 0x0000000607062211 */ /* 0x001fe400078ec0ff */
[----:B------:R-:W-:Y:S02]  /*7530*/  SEL R7, RZ, 0x1, !P1 ;  /* 0x00000001ff077807 */ /* 0x000fe40004800000 */
[----:B------:R-:W-:Y:S01]  /*7540*/  ISETP.GE.U32.AND.EX P1, PT, R3, UR5, PT, P5 ;  /* 0x0000000503007c0c */ /* 0x000fe2000bf26150 */
[----:B------:R0:W-:Y:S01]  /*7550*/  @P2 SYNCS.ARRIVE.TRANS64.A1T0 RZ, [R6+URZ+0x98], RZ ;  /* 0x000098ff06ff29a7 */ /* 0x0001e2000810003f */
[----:B------:R-:W-:-:S04]  /*7560*/  ISETP.NE.U32.AND P2, PT, R0, 0x1, PT ;  /* 0x000000010000780c */ /* 0x000fc80003f45070 */
[----:B------:R-:W-:-:S04]  /*7570*/  ISETP.GT.U32.AND P2, PT, R16, 0x7, !P2 ;  /* 0x000000071000780c */ /* 0x000fc80005744070 */
[----:B------:R-:W-:-:S04]  /*7580*/  SEL R0, RZ, 0x1, !P2 ;  /* 0x00000001ff007807 */ /* 0x000fc80005000000 */
[----:B------:R-:W-:Y:S02]  /*7590*/  LOP3.LUT R12, R0, R12, R7, 0x96, !PT ;  /* 0x0000000c000c7212 */ /* 0x000fe400078e9607 */
[----:B------:R-:W-:Y:S01]  /*75a0*/  PRMT R0, RZ, 0x7610, R0 ;  /* 0x00007610ff007816 */ /* 0x000fe20000000000 */
[----:B0-----:R-:W-:Y:S06]  /*75b0*/  @P1 BRA `(.L_x_131) ;  /* 0x0000000400481947 */ /* 0x001fec0003800000 */
[----:B------:R-:W-:Y:S01]  /*75c0*/  ULDC.64 UR4, c[0x0][0x628] ;  /* 0x00018a0000047ab9 */ /* 0x000fe20000000a00 */
[----:B------:R-:W0:Y:S01]  /*75d0*/  S2R R15, SR_CTAID.X ;  /* 0x00000000000f7919 */ /* 0x000e220000002500 */
[----:B------:R-:W-:Y:S01]  /*75e0*/  ISETP.NE.U32.AND P1, PT, RZ, UR4, PT ;  /* 0x00000004ff007c0c */ /* 0x000fe2000bf25070 */
[----:B------:R-:W-:Y:S01]  /*75f0*/  ULDC UR7, c[0x0][0x630] ;  /* 0x00018c0000077ab9 */ /* 0x000fe20000000800 */
[----:B------:R-:W-:Y:S01]  /*7600*/  IMAD.MOV.U32 R6, RZ, RZ, R2 ;  /* 0x000000ffff067224 */ /* 0x000fe200078e0002 */
[----:B------:R-:W1:Y:S01]  /*7610*/  S2R R0, SR_CTAID.Y ;  /* 0x0000000000007919 */ /* 0x000e620000002600 */
[----:B------:R-:W-:Y:S01]  /*7620*/  ISETP.NE.AND.EX P1, PT, RZ, UR5, PT, P1 ;  /* 0x00000005ff007c0c */ /* 0x000fe2000bf25310 */
[----:B------:R-:W-:-:S12]  /*7630*/  IMAD.MOV.U32 R7, RZ, RZ, R3 ;  /* 0x000000ffff077224 */ /* 0x000fd800078e0003 */
[----:B------:R-:W-:Y:S05]  /*7640*/  @!P1 BRA `(.L_x_132) ;  /* 0x0000000000289947 */ /* 0x000fea0003800000 */
[----:B------:R-:W-:Y:S02]  /*7650*/  ULDC UR6, c[0x0][0x634] ;  /* 0x00018d0000067ab9 */ /* 0x000fe40000000800 */
[----:B------:R-:W-:-:S05]  /*7660*/  IADD3 R11, P1, R2, UR6, RZ ;  /* 0x00000006020b7c10 */ /* 0x000fca000ff3e0ff */
[----:B------:R-:W-:-:S04]  /*7670*/  IMAD.X R19, RZ, RZ, R3, P1 ;  /* 0x000000ffff137224 */ /* 0x000fc800008e0603 */
[----:B------:R-:W-:-:S04]  /*7680*/  IMAD.WIDE.U32 R8, R19, UR4, RZ ;  /* 0x0000000413087c25 */ /* 0x000fc8000f8e00ff */
[----:B------:R-:W-:-:S04]  /*7690*/  IMAD.WIDE.U32 R8, P1, R11, UR5, R8 ;  /* 0x000000050b087c25 */ /* 0x000fc8000f820008 */
[----:B------:R-:W-:-:S04]  /*76a0*/  IMAD.WIDE.U32 R10, R11, UR4, RZ ;  /* 0x000000040b0a7c25 */ /* 0x000fc8000f8e00ff */
[----:B------:R-:W-:Y:S01]  /*76b0*/  IMAD.X R7, RZ, RZ, RZ, P1 ;  /* 0x000000ffff077224 */ /* 0x000fe200008e06ff */
[----:B------:R-:W-:Y:S01]  /*76c0*/  IADD3 RZ, P1, R11, R8, RZ ;  /* 0x000000080bff7210 */ /* 0x000fe20007f3e0ff */
[----:B------:R-:W-:-:S04]  /*76d0*/  IMAD.MOV.U32 R6, RZ, RZ, R9 ;  /* 0x000000ffff067224 */ /* 0x000fc800078e0009 */
[----:B------:R-:W-:-:S08]  /*76e0*/  IMAD.WIDE.U32.X R6, R19, UR5, R6, P1 ;  /* 0x0000000513067c25 */ /* 0x000fd000088e0406 */
.L_x_132:
[--C-:B------:R-:W-:Y:S01]  /*76f0*/  SHF.R.U64 R10, R6, UR7, R7.reuse ;  /* 0x00000007060a7c19 */ /* 0x100fe20008001207 */
[----:B------:R-:W-:Y:S01]  /*7700*/  ULDC.64 UR4, c[0x0][0x620] ;  /* 0x0001880000047ab9 */ /* 0x000fe20000000a00 */
[----:B------:R-:W-:Y:S01]  /*7710*/  SHF.R.U32.HI R6, RZ, UR7, R7 ;  /* 0x00000007ff067c19 */ /* 0x000fe20008011607 */
[----:B------:R-:W2:Y:S01]  /*7720*/  LDC R22, c[0x0][0x144] ;  /* 0x00005100ff167b82 */ /* 0x000ea20000000800 */
[----:B------:R-:W-:Y:S01]  /*7730*/  IADD3 R9, P1, RZ, -R10, RZ ;  /* 0x8000000aff097210 */ /* 0x000fe20007f3e0ff */
[----:B------:R-:W-:Y:S01]  /*7740*/  ULDC.64 UR8, c[0x0][0x640] ;  /* 0x0001900000087ab9 */ /* 0x000fe20000000a00 */
[----:B0-----:R-:W-:Y:S01]  /*7750*/  I2FP.F32.U32 R11, R15 ;  /* 0x0000000f000b7245 */ /* 0x001fe20000201000 */
[----:B------:R-:W-:Y:S02]  /*7760*/  ULDC UR6, c[0x0][0x608] ;  /* 0x0001820000067ab9 */ /* 0x000fe40000000800 */
[----:B------:R-:W-:Y:S01]  /*7770*/  IMAD.X R6, RZ, RZ, ~R6, P1 ;  /* 0x000000ffff067224 */ /* 0x000fe200008e0e06 */
[----:B------:R-:W-:Y:S01]  /*7780*/  ISETP.NE.U32.AND P1, PT, RZ, UR8, PT ;  /* 0x00000008ff007c0c */ /* 0x000fe2000bf25070 */
[----:B------:R-:W0:Y:S02]  /*7790*/  LDC R19, c[0x0][0x148] ;  /* 0x00005200ff137b82 */ /* 0x000e240000000800 */
[----:B------:R-:W-:Y:S01]  /*77a0*/  IMAD R8, R6, UR4, RZ ;  /* 0x0000000406087c24 */ /* 0x000fe2000f8e02ff */
[----:B------:R-:W-:Y:S01]  /*77b0*/  ISETP.NE.AND.EX P1, PT, RZ, UR9, PT, P1 ;  /* 0x00000009ff007c0c */ /* 0x000fe2000bf25310 */
[----:B------:R-:W-:Y:S01]  /*77c0*/  IMAD.WIDE.U32 R6, R9, UR4, R2 ;  /* 0x0000000409067c25 */ /* 0x000fe2000f8e0002 */
[----:B------:R-:W-:-:S03]  /*77d0*/  ULDC UR4, c[0x0][0x150] ;  /* 0x0000540000047ab9 */ /* 0x000fc60000000800 */
[----:B------:R-:W-:Y:S02]  /*77e0*/  IMAD R9, R9, UR5, R8 ;  /* 0x0000000509097c24 */ /* 0x000fe4000f8e0208 */
[----:B------:R-:W-:Y:S01]  /*77f0*/  FMUL R8, R11, UR4 ;  /* 0x000000040b087c20 */ /* 0x000fe20008400000 */
[----:B------:R-:W-:Y:S01]  /*7800*/  ULDC UR4, c[0x0][0x618] ;  /* 0x0001860000047ab9 */ /* 0x000fe20000000800 */
[----:B------:R-:W-:Y:S01]  /*7810*/  ULDC UR5, c[0x0][0x154] ;  /* 0x0000550000057ab9 */ /* 0x000fe20000000800 */
[----:B------:R-:W-:-:S03]  /*7820*/  IMAD.IADD R7, R7, 0x1, R9 ;  /* 0x0000000107077824 */ /* 0x000fc600078e0209 */
[----:B------:R-:W3:Y:S02]  /*7830*/  F2I.U32.TRUNC.NTZ R8, R8 ;  /* 0x0000000800087305 */ /* 0x000ee4000020f000 */
[----:B------:R-:W-:Y:S02]  /*7840*/  SHF.R.U64 R11, R6, UR4, R7 ;  /* 0x00000004060b7c19 */ /* 0x000fe40008001207 */
[----:B-1----:R-:W-:-:S05]  /*7850*/  I2FP.F32.U32 R6, R0 ;  /* 0x0000000000067245 */ /* 0x002fca0000201000 */
[----:B------:R-:W-:Y:S01]  /*7860*/  FMUL R21, R6, UR5 ;  /* 0x0000000506157c20 */ /* 0x000fe20008400000 */
[----:B------:R-:W-:Y:S01]  /*7870*/  SHF.R.U32.HI R6, RZ, UR4, R7 ;  /* 0x00000004ff067c19 */ /* 0x000fe20008011607 */
[----:B------:R-:W-:-:S03]  /*7880*/  ULDC UR4, c[0x0][0x658] ;  /* 0x0001960000047ab9 */ /* 0x000fc60000000800 */
[--C-:B------:R-:W-:Y:S01]  /*7890*/  SHF.R.U64 R20, R11, UR6, R6.reuse ;  /* 0x000000060b147c19 */ /* 0x100fe20008001206 */
[----:B------:R-:W1:Y:S01]  /*78a0*/  F2I.U32.TRUNC.NTZ R21, R21 ;  /* 0x0000001500157305 */ /* 0x000e62000020f000 */
[----:B------:R-:W-:Y:S01]  /*78b0*/  SHF.R.U32.HI R7, RZ, UR6, R6 ;  /* 0x00000006ff077c19 */ /* 0x000fe20008011606 */
[----:B---3--:R-:W-:-:S03]  /*78c0*/  IMAD.MOV R8, RZ, RZ, -R8 ;  /* 0x000000ffff087224 */ /* 0x008fc600078e0a08 */
[----:B------:R-:W-:Y:S01]  /*78d0*/  SHF.R.U64 R18, R20, UR4, R7 ;  /* 0x0000000414127c19 */ /* 0x000fe20008001207 */
[----:B--2---:R-:W-:Y:S01]  /*78e0*/  IMAD R15, R22, R8, R15 ;  /* 0x00000008160f7224 */ /* 0x004fe200078e020f */
[----:B------:R-:W-:-:S03]  /*78f0*/  SHF.R.U32.HI R23, RZ, UR4, R7 ;  /* 0x00000004ff177c19 */ /* 0x000fc60008011607 */
[----:B------:R-:W-:Y:S02]  /*7900*/  IMAD.MOV.U32 R6, RZ, RZ, R18 ;  /* 0x000000ffff067224 */ /* 0x000fe400078e0012 */
[----:B------:R-:W-:Y:S01]  /*7910*/  IMAD.MOV.U32 R7, RZ, RZ, R23 ;  /* 0x000000ffff077224 */ /* 0x000fe200078e0017 */
[----:B-1----:R-:W-:Y:S06]  /*7920*/  @!P1 BRA `(.L_x_133) ;  /* 0x0000000000289947 */ /* 0x002fec0003800000 */
[----:B------:R-:W-:Y:S02]  /*7930*/  ULDC UR4, c[0x0][0x64c] ;  /* 0x0001930000047ab9 */ /* 0x000fe40000000800 */
[----:B------:R-:W-:-:S05]  /*7940*/  IADD3 R7, P1, R18, UR4, RZ ;  /* 0x0000000412077c10 */ /* 0x000fca000ff3e0ff */
[----:B------:R-:W-:-:S04]  /*7950*/  IMAD.X R23, RZ, RZ, R23, P1 ;  /* 0x000000ffff177224 */ /* 0x000fc800008e0617 */
[----:B------:R-:W-:-:S04]  /*7960*/  IMAD.WIDE.U32 R8, R23, UR8, RZ ;  /* 0x0000000817087c25 */ /* 0x000fc8000f8e00ff */
[----:B------:R-:W-:-:S04]  /*7970*/  IMAD.WIDE.U32 R8, P1, R7, UR9, R8 ;  /* 0x0000000907087c25 */ /* 0x000fc8000f820008 */
[----:B------:R-:W-:-:S04]  /*7980*/  IMAD.WIDE.U32 R6, R7, UR8, RZ ;  /* 0x0000000807067c25 */ /* 0x000fc8000f8e00ff */
[----:B------:R-:W-:Y:S01]  /*7990*/  IMAD.MOV.U32 R6, RZ, RZ, R9 ;  /* 0x000000ffff067224 */ /* 0x000fe200078e0009 */
[----:B------:R-:W-:Y:S01]  /*79a0*/  IADD3 RZ, P2, R7, R8, RZ ;  /* 0x0000000807ff7210 */ /* 0x000fe20007f5e0ff */
[----:B------:R-:W-:-:S04]  /*79b0*/  IMAD.X R7, RZ, RZ, RZ, P1 ;  /* 0x000000ffff077224 */ /* 0x000fc800008e06ff */
[----:B------:R-:W-:-:S08]  /*79c0*/  IMAD.WIDE.U32.X R6, R23, UR9, R6, P2 ;  /* 0x0000000917067c25 */ /* 0x000fd000090e0406 */
.L_x_133:
[----:B------:R-:W-:Y:S01]  /*79d0*/  ULDC UR4, c[0x0][0x648] ;  /* 0x0001920000047ab9 */ /* 0x000fe20000000800 */
[----:B------:R-:W-:Y:S01]  /*79e0*/  LOP3.LUT R20, R20, UR17, RZ, 0xc0, !PT ;  /* 0x0000001114147c12 */ /* 0x000fe2000f8ec0ff */
[----:B------:R-:W-:Y:S01]  /*79f0*/  IMAD.MOV R21, RZ, RZ, -R21 ;  /* 0x000000ffff157224 */ /* 0x000fe200078e0a15 */
[----:B------:R-:W-:Y:S01]  /*7a00*/  SHF.R.U64 R7, R6, UR4, R7 ;  /* 0x0000000406077c19 */ /* 0x000fe20008001207 */
[----:B------:R-:W-:Y:S01]  /*7a10*/  ULDC UR4, c[0x0][0x638] ;  /* 0x00018e0000047ab9 */ /* 0x000fe20000000800 */
[----:B------:R-:W-:Y:S01]  /*7a20*/  ULDC UR5, c[0x0][0x610] ;  /* 0x0001840000057ab9 */ /* 0x000fe20000000800 */
[----:B0-----:R-:W-:Y:S02]  /*7a30*/  @P3 IMAD R15, R19, R21, R0 ;  /* 0x00000015130f3224 */ /* 0x001fe400078e0200 */
[----:B------:R-:W-:Y:S02]  /*7a40*/  IMAD.MOV R9, RZ, RZ, -R7 ;  /* 0x000000ffff097224 */ /* 0x000fe400078e0a07 */
[----:B------:R-:W-:Y:S01]  /*7a50*/  IMAD R20, R7, UR18, R20 ;  /* 0x0000001207147c24 */ /* 0x000fe2000f8e0214 */
[----:B------:R-:W-:Y:S01]  /*7a60*/  LOP3.LUT R7, R11, UR16, RZ, 0xc0, !PT ;  /* 0x000000100b077c12 */ /* 0x000fe2000f8ec0ff */
[----:B------:R-:W-:Y:S01]  /*7a70*/  IMAD R18, R9, UR4, R18 ;  /* 0x0000000409127c24 */ /* 0x000fe2000f8e0212 */
[----:B------:R-:W-:Y:S01]  /*7a80*/  ULDC UR4, c[0x0][0x600] ;  /* 0x0001800000047ab9 */ /* 0x000fe20000000800 */
[----:B------:R-:W-:-:S02]  /*7a90*/  IMAD R11, R20, UR5, R15 ;  /* 0x00000005140b7c24 */ /* 0x000fc4000f8e020f */
[----:B------:R-:W-:Y:S02]  /*7aa0*/  IMAD R18, R18, UR4, R7 ;  /* 0x0000000412127c24 */ /* 0x000fe4000f8e0207 */
[----:B------:R-:W-:-:S03]  /*7ab0*/  IMAD.MOV.U32 R0, RZ, RZ, 0x1 ;  /* 0x00000001ff007424 */ /* 0x000fc600078e00ff */
[----:B------:R-:W-:Y:S02]  /*7ac0*/  SEL R15, R18, R11, !P3 ;  /* 0x0000000b120f7207 */ /* 0x000fe40005800000 */
[----:B------:R-:W-:-:S07]  /*7ad0*/  SEL R11, R11, R18, !P3 ;  /* 0x000000120b0b7207 */ /* 0x000fce0005800000 */
.L_x_131:
[----:B------:R-:W-:Y:S05]  /*7ae0*/  BSYNC B1 ;  /* 0x0000000000017941 */ /* 0x000fea0003800000 */
.L_x_130:
[----:B------:R-:W-:-:S13]  /*7af0*/  LOP3.LUT P1, RZ, R0, 0xff, RZ, 0xc0, !PT ;  /* 0x000000ff00ff7812 */ /* 0x000fda000782c0ff */
[----:B------:R-:W-:Y:S05]  /*7b00*/  @P1 BRA `(.L_x_134) ;  /* 0xfffffff4004c1947 */ /* 0x000fea000383ffff */
[----:B------:R-:W-:Y:S05]  /*7b10*/  BSYNC B0 ;  /* 0x0000000000007941 */ /* 0x000fea0003800000 */
.L_x_122:
[----:B------:R-:W-:-:S03]  /*7b20*/  UMOV UR4, 0xffffffff ;  /* 0xffffffff00047882 */ /* 0x000fc60000000000 */
[----:B------:R-:W-:Y:S05]  /*7b30*/  BRA.DIV UR4, `(.L_x_135) ;  /* 0x0000000604ac7947 */ /* 0x000fea000b800000 */
[----:B------:R-:W-:-:S13]  /*7b40*/  ELECT P0, URZ, PT ;  /* 0x00000000003f782f */ /* 0x000fda0003800000 */
.L_x_153:
[----:B------:R-:W-:Y:S04]  /*7b50*/  BSSY B0, `(.L_x_136) ;  /* 0x000004f000007945 */ /* 0x000fe80003800000 */
[----:B------:R-:W-:Y:S05]  /*7b60*/  @!P0 BRA `(.L_x_137) ;  /* 0x0000000400348947 */ /* 0x000fea0003800000 */
[----:B------:R-:W-:-:S04]  /*7b70*/  LOP3.LUT R4, R4, 0x2, RZ, 0xfc, !PT ;  /* 0x0000000204047812 */ /* 0x000fc800078efcff */
[----:B------:R-:W-:-:S13]  /*7b80*/  ISETP.NE.AND P0, PT, R4, 0x3, PT ;  /* 0x000000030400780c */ /* 0x000fda0003f05270 */
[----:B------:R-:W-:Y:S05]  /*7b90*/  @!P0 BRA `(.L_x_138) ;  /* 0x0000000000048947 */ /* 0x000fea0003800000 */
[----:B------:R-:W-:Y:S01]  /*7ba0*/  BPT.TRAP 0x1 ;  /* 0x000000040000795c */ /* 0x000fe20000300000 */
.L_x_138:
[----:B------:R-:W0:Y:S01]  /*7bb0*/  S2R R3, SR_CgaCtaId ;  /* 0x0000000000037919 */ /* 0x000e220000008800 */
[----:B------:R-:W-:Y:S02]  /*7bc0*/  MOV R0, 0x400 ;  /* 0x0000040000007802 */ /* 0x000fe40000000f00 */
[----:B------:R-:W-:Y:S02]  /*7bd0*/  SHF.L.U32 R2, R12, 0x1f, RZ ;  /* 0x0000001f0c027819 */ /* 0x000fe400000006ff */
[----:B0-----:R-:W-:-:S05]  /*7be0*/  LEA R0, R3, R0, 0x18 ;  /* 0x0000000003007211 */ /* 0x001fca00078ec0ff */
[----:B------:R-:W-:-:S04]  /*7bf0*/  VIADD R0, R0, 0x40 ;  /* 0x0000004000007836 */ /* 0x000fc80000000000 */
[C---:B------:R-:W-:Y:S02]  /*7c00*/  IMAD R7, R5.reuse, 0x8, R0 ;  /* 0x0000000805077824 */ /* 0x040fe400078e0200 */
[----:B------:R-:W-:Y:S02]  /*7c10*/  VIADD R5, R5, 0x1 ;  /* 0x0000000105057836 */ /* 0x000fe40000000000 */
[----:B------:R-:W0:Y:S03]  /*7c20*/  SYNCS.PHASECHK.TRANS64.TRYWAIT P0, [R7+URZ], R2 ;  /* 0x00000002070075a7 */ /* 0x000e26000800017f */
[----:B------:R-:W-:-:S04]  /*7c30*/  ISETP.NE.AND P1, PT, R5, 0x8, PT ;  /* 0x000000080500780c */ /* 0x000fc80003f25270 */
[----:B------:R-:W-:Y:S02]  /*7c40*/  SEL R3, RZ, 0x1, P1 ;  /* 0x00000001ff037807 */ /* 0x000fe40000800000 */
[----:B------:R-:W-:Y:S02]  /*7c50*/  SEL R5, R5, RZ, P1 ;  /* 0x000000ff05057207 */ /* 0x000fe40000800000 */
[----:B------:R-:W-:-:S03]  /*7c60*/  LOP3.LUT R12, R12, R3, RZ, 0x3c, !PT ;  /* 0x000000030c0c7212 */ /* 0x000fc600078e3cff */
[----:B------:R-:W-:Y:S01]  /*7c70*/  IMAD R9, R5, 0x8, R0 ;  /* 0x0000000805097824 */ /* 0x000fe200078e0200 */
[----:B------:R-:W-:Y:S01]  /*7c80*/  SHF.L.U32 R4, R12, 0x1f, RZ ;  /* 0x0000001f0c047819 */ /* 0x000fe200000006ff */
[----:B0-----:R-:W-:Y:S06]  /*7c90*/  @!P0 BRA `(.L_x_139) ;  /* 0x0000000400788947 */ /* 0x001fec0003800000 */
.L_x_154:
[----:B------:R-:W1:Y:S01]  /*7ca0*/  SYNCS.PHASECHK.TRANS64.TRYWAIT P0, [R9+URZ], R4 ;  /* 0x00000004090075a7 */ /* 0x000e62000800017f */
[----:B0-----:R-:W-:-:S05]  /*7cb0*/  VIADD R2, R5, 0x1 ;  /* 0x0000000105027836 */ /* 0x001fca0000000000 */
[----:B------:R-:W-:-:S04]  /*7cc0*/  ISETP.NE.AND P1, PT, R2, 0x8, PT ;  /* 0x000000080200780c */ /* 0x000fc80003f25270 */
[----:B------:R-:W-:Y:S02]  /*7cd0*/  SEL R3, RZ, 0x1, P1 ;  /* 0x00000001ff037807 */ /* 0x000fe40000800000 */
[----:B------:R-:W-:Y:S02]  /*7ce0*/  SEL R7, R2, RZ, P1 ;  /* 0x000000ff02077207 */ /* 0x000fe40000800000 */
[----:B------:R-:W-:-:S03]  /*7cf0*/  LOP3.LUT R12, R12, R3, RZ, 0x3c, !PT ;  /* 0x000000030c0c7212 */ /* 0x000fc600078e3cff */
[----:B------:R-:W-:Y:S01]  /*7d00*/  IMAD R6, R7, 0x8, R0 ;  /* 0x0000000807067824 */ /* 0x000fe200078e0200 */
[----:B------:R-:W-:Y:S01]  /*7d10*/  SHF.L.U32 R5, R12, 0x1f, RZ ;  /* 0x0000001f0c057819 */ /* 0x000fe200000006ff */
[----:B-1----:R-:W-:Y:S06]  /*7d20*/  @!P0 BRA `(.L_x_140) ;  /* 0x0000000400688947 */ /* 0x002fec0003800000 */
.L_x_155:
[----:B------:R-:W1:Y:S01]  /*7d30*/  SYNCS.PHASECHK.TRANS64.TRYWAIT P0, [R6+URZ], R5 ;  /* 0x00000005060075a7 */ /* 0x000e62000800017f */
[----:B------:R-:W-:-:S05]  /*7d40*/  VIADD R2, R7, 0x1 ;  /* 0x0000000107027836 */ /* 0x000fca0000000000 */
[----:B------:R-:W-:-:S04]  /*7d50*/  ISETP.NE.AND P1, PT, R2, 0x8, PT ;  /* 0x000000080200780c */ /* 0x000fc80003f25270 */
[----:B------:R-:W-:Y:S02]  /*7d60*/  SEL R3, RZ, 0x1, P1 ;  /* 0x00000001ff037807 */ /* 0x000fe40000800000 */
[----:B------:R-:W-:Y:S02]  /*7d70*/  SEL R7, R2, RZ, P1 ;  /* 0x000000ff02077207 */ /* 0x000fe40000800000 */
[----:B------:R-:W-:-:S03]  /*7d80*/  LOP3.LUT R12, R12, R3, RZ, 0x3c, !PT ;  /* 0x000000030c0c7212 */ /* 0x000fc600078e3cff */
[----:B0-----:R-:W-:Y:S01]  /*7d90*/  IMAD R9, R7, 0x8, R0 ;  /* 0x0000000807097824 */ /* 0x001fe200078e0200 */
[----:B------:R-:W-:Y:S01]  /*7da0*/  SHF.L.U32 R4, R12, 0x1f, RZ ;  /* 0x0000001f0c047819 */ /* 0x000fe200000006ff */
[----:B-1----:R-:W-:Y:S06]  /*7db0*/  @!P0 BRA `(.L_x_141) ;  /* 0x0000000400588947 */ /* 0x002fec0003800000 */
.L_x_156:
        /* <DEDUP_REMOVED lines=9> */
.L_x_157:
        /* <DEDUP_REMOVED lines=9> */
.L_x_158:
        /* <DEDUP_REMOVED lines=9> */
.L_x_159:
[----:B------:R-:W1:Y:S01]  /*7f70*/  SYNCS.PHASECHK.TRANS64.TRYWAIT P0, [R6+URZ], R5 ;  /* 0x00000005060075a7 */ /* 0x000e62000800017f */
[----:B------:R-:W-:-:S05]  /*7f80*/  VIADD R2, R7, 0x1 ;  /* 0x0000000107027836 */ /* 0x000fca0000000000 */
[----:B------:R-:W-:-:S04]  /*7f90*/  ISETP.NE.AND P1, PT, R2, 0x8, PT ;  /* 0x000000080200780c */ /* 0x000fc80003f25270 */
[----:B0-----:R-:W-:Y:S02]  /*7fa0*/  SEL R4, RZ, 0x1, P1 ;  /* 0x00000001ff047807 */ /* 0x001fe40000800000 */
[----:B------:R-:W-:Y:S02]  /*7fb0*/  SEL R3, R2, RZ, P1 ;  /* 0x000000ff02037207 */ /* 0x000fe40000800000 */
[----:B------:R-:W-:Y:S01]  /*7fc0*/  LOP3.LUT R4, R11, R4, RZ, 0x3c, !PT ;  /* 0x000000040b047212 */ /* 0x000fe200078e3cff */
[----:B-1----:R-:W-:Y:S06]  /*7fd0*/  @!P0 BRA `(.L_x_145) ;  /* 0x0000000400208947 */ /* 0x002fec0003800000 */
.L_x_160:
[----:B------:R-:W-:Y:S01]  /*7fe0*/  IMAD R3, R3, 0x8, R0 ;  /* 0x0000000803037824 */ /* 0x000fe200078e0200 */
[----:B------:R-:W-:-:S07]  /*7ff0*/  SHF.L.U32 R0, R4, 0x1f, RZ ;  /* 0x0000001f04007819 */ /* 0x000fce00000006ff */
.L_x_146:
[----:B-1----:R1:W2:Y:S02]  /*8000*/  SYNCS.PHASECHK.TRANS64.TRYWAIT P0, [R3+URZ], R0 ;  /* 0x00000000030075a7 */ /* 0x0022a4000800017f */
[----:B--2---:R-:W-:Y:S05]  /*8010*/  @!P0 NANOSLEEP.SYNCS 0x989680 ;  /* 0x009896800000895d */ /* 0x004fea0003900000 */
[----:B------:R-:W2:Y:S02]  /*8020*/  @!P0 SYNCS.PHASECHK.TRANS64 P0, [R3+URZ], R0 ;  /* 0x00000000030085a7 */ /* 0x000ea4000800007f */
[----:B--2---:R-:W-:Y:S05]  /*8030*/  @!P0 BRA `(.L_x_146) ;  /* 0xfffffffc00f08947 */ /* 0x004fea000383ffff */
.L_x_137:
[----:B------:R-:W-:Y:S05]  /*8040*/  BSYNC B0 ;  /* 0x0000000000007941 */ /* 0x000fea0003800000 */
.L_x_136:
[----:B------:R-:W-:Y:S05]  /*8050*/  EXIT ;  /* 0x000000000000794d */ /* 0x000fea0003800000 */
.L_x_18:
[----:B-1----:R-:W-:-:S04]  /*8060*/  IMAD.U32 R7, RZ, RZ, UR6 ;  /* 0x00000006ff077e24 */ /* 0x002fc8000f8e00ff */
[----:B------:R1:W3:Y:S03]  /*8070*/  SYNCS.PHASECHK.TRANS64.TRYWAIT P0, [R7+URZ], R6 ;  /* 0x00000006070075a7 */ /* 0x0002e6000800017f */
[----:B---3--:R-:W-:Y:S05]  /*8080*/  @!P0 NANOSLEEP.SYNCS 0x989680 ;  /* 0x009896800000895d */ /* 0x008fea0003900000 */
[----:B------:R-:W3:Y:S02]  /*8090*/  @!P0 SYNCS.PHASECHK.TRANS64 P0, [R7+URZ], R6 ;  /* 0x00000006070085a7 */ /* 0x000ee4000800007f */
[----:B---3--:R-:W-:Y:S05]  /*80a0*/  @!P0 BRA `(.L_x_18) ;  /* 0xfffffffc00ec8947 */ /* 0x008fea000383ffff */
[----:B------:R-:W-:Y:S05]  /*80b0*/  BRA `(.L_x_17) ;  /* 0xffffff9000f07947 */ /* 0x000fea000383ffff */
.L_x_24:
[----:B-1----:R-:W-:-:S04]  /*80c0*/  IMAD.U32 R8, RZ, RZ, UR14 ;  /* 0x0000000eff087e24 */ /* 0x002fc8000f8e00ff */
[----:B------:R1:W3:Y:S03]  /*80d0*/  SYNCS.PHASECHK.TRANS64.TRYWAIT P0, [R8+URZ], R7 ;  /* 0x00000007080075a7 */ /* 0x0002e6000800017f */
[----:B---3--:R-:W-:Y:S05]  /*80e0*/  @!P0 NANOSLEEP.SYNCS 0x989680 ;  /* 0x009896800000895d */ /* 0x008fea0003900000 */
[----:B------:R-:W3:Y:S02]  /*80f0*/  @!P0 SYNCS.PHASECHK.TRANS64 P0, [R8+URZ], R7 ;  /* 0x00000007080085a7 */ /* 0x000ee4000800007f */
[----:B---3--:R-:W-:Y:S05]  /*8100*/  @!P0 BRA `(.L_x_24) ;  /* 0xfffffffc00ec8947 */ /* 0x008fea000383ffff */
[----:B------:R-:W-:Y:S05]  /*8110*/  BRA `(.L_x_23) ;  /* 0xffffff9c00ec7947 */ /* 0x000fea000383ffff */
.L_x_123:
[----:B------:R-:W-:Y:S01]  /*8120*/  BSSY B1, `(.L_x_147) ;  /* 0x0000006000017945 */ /* 0x000fe20003800000 */
[----:B------:R-:W-:-:S07]  /*8130*/  IMAD.MOV.U32 R0, RZ, RZ, -0x1 ;  /* 0xffffffffff007424 */ /* 0x000fce00078e00ff */
[----:B------:R-:W-:Y:S05]  /*8140*/  WARPSYNC.COLLECTIVE R0, `(.L_x_148) ;  /* 0x00000000000c7348 */ /* 0x000fea0003c00000 */
[----:B------:R-:W-:Y:S02]  /*8150*/  ELECT P1, UR62, PT ;  /* 0x00000000003e782f */ /* 0x000fe40003820000 */
[----:B------:R-:W-:Y:S01]  /*8160*/  MOV R0, UR62 ;  /* 0x0000003e00007c02 */ /* 0x000fe20008000f00 */
[----:B------:R-:W-:Y:S10]  /*8170*/  ENDCOLLECTIVE ;  /* 0x000000000000791b */ /* 0x000ff40003800000 */
.L_x_148:
[----:B------:R-:W-:Y:S05]  /*8180*/  BSYNC B1 ;  /* 0x0000000000017941 */ /* 0x000fea0003800000 */
.L_x_147:
[----:B------:R-:W-:Y:S05]  /*8190*/  BRA `(.L_x_149) ;  /* 0xffffffec00b47947 */ /* 0x000fea000383ffff */
.L_x_126:
[----:B-1----:R1:W2:Y:S02]  /*81a0*/  SYNCS.PHASECHK.TRANS64.TRYWAIT P1, [R19+URZ+0x40], R8 ;  /* 0x00004008130075a7 */ /* 0x0022a4000802017f */
[----:B--2---:R-:W-:Y:S05]  /*81b0*/  @!P1 NANOSLEEP.SYNCS 0x989680 ;  /* 0x009896800000995d */ /* 0x004fea0003900000 */
[----:B------:R-:W2:Y:S02]  /*81c0*/  @!P1 SYNCS.PHASECHK.TRANS64 P1, [R19+URZ+0x40], R8 ;  /* 0x00004008130095a7 */ /* 0x000ea4000802007f */
[----:B--2---:R-:W-:Y:S05]  /*81d0*/  @!P1 BRA `(.L_x_126) ;  /* 0xfffffffc00f09947 */ /* 0x004fea000383ffff */
[----:B------:R-:W-:Y:S05]  /*81e0*/  BRA `(.L_x_150) ;  /* 0xffffffec00e87947 */ /* 0x000fea000383ffff */
.L_x_135:
[----:B------:R-:W-:Y:S01]  /*81f0*/  BSSY B0, `(.L_x_151) ;  /* 0x0000006000007945 */ /* 0x000fe20003800000 */
[----:B------:R-:W-:-:S07]  /*8200*/  IMAD.MOV.U32 R0, RZ, RZ, -0x1 ;  /* 0xffffffffff007424 */ /* 0x000fce00078e00ff */
[----:B------:R-:W-:Y:S05]  /*8210*/  WARPSYNC.COLLECTIVE R0, `(.L_x_152) ;  /* 0x00000000000c7348 */ /* 0x000fea0003c00000 */
[----:B------:R-:W-:Y:S02]  /*8220*/  ELECT P1, UR62, PT ;  /* 0x00000000003e782f */ /* 0x000fe40003820000 */
[----:B------:R-:W-:Y:S01]  /*8230*/  MOV R0, UR62 ;  /* 0x0000003e00007c02 */ /* 0x000fe20008000f00 */
[----:B------:R-:W-:Y:S10]  /*8240*/  ENDCOLLECTIVE ;  /* 0x000000000000791b */ /* 0x000ff40003800000 */
.L_x_152:
[----:B------:R-:W-:Y:S05]  /*8250*/  BSYNC B0 ;  /* 0x0000000000007941 */ /* 0x000fea0003800000 */
.L_x_151:
[----:B------:R-:W-:Y:S01]  /*8260*/  PLOP3.LUT P0, PT, P1, PT, PT, 0x80, 0x0 ;  /* 0x000000000000781c */ /* 0x000fe20000f0f070 */
[----:B------:R-:W-:-:S12]  /*8270*/  BRA `(.L_x_153) ;  /* 0xfffffff800347947 */ /* 0x000fd8000383ffff */
.L_x_139:
[----:B0-----:R0:W1:Y:S02]  /*8280*/  SYNCS.PHASECHK.TRANS64.TRYWAIT P0, [R7+URZ], R2 ;  /* 0x00000002070075a7 */ /* 0x001064000800017f */
[----:B-1----:R-:W-:Y:S05]  /*8290*/  @!P0 NANOSLEEP.SYNCS 0x989680 ;  /* 0x009896800000895d */ /* 0x002fea0003900000 */
[----:B------:R-:W1:Y:S02]  /*82a0*/  @!P0 SYNCS.PHASECHK.TRANS64 P0, [R7+URZ], R2 ;  /* 0x00000002070085a7 */ /* 0x000e64000800007f */
[----:B-1----:R-:W-:Y:S05]  /*82b0*/  @!P0 BRA `(.L_x_139) ;  /* 0xfffffffc00f08947 */ /* 0x002fea000383ffff */
[----:B------:R-:W-:Y:S05]  /*82c0*/  BRA `(.L_x_154) ;  /* 0xfffffff800747947 */ /* 0x000fea000383ffff */
.L_x_140:
[----:B0-----:R0:W1:Y:S02]  /*82d0*/  SYNCS.PHASECHK.TRANS64.TRYWAIT P0, [R9+URZ], R4 ;  /* 0x00000004090075a7 */ /* 0x001064000800017f */
[----:B-1----:R-:W-:Y:S05]  /*82e0*/  @!P0 NANOSLEEP.SYNCS 0x989680 ;  /* 0x009896800000895d */ /* 0x002fea0003900000 */
[----:B------:R-:W1:Y:S02]  /*82f0*/  @!P0 SYNCS.PHASECHK.TRANS64 P0, [R9+URZ], R4 ;  /* 0x00000004090085a7 */ /* 0x000e64000800007f */
[----:B-1----:R-:W-:Y:S05]  /*8300*/  @!P0 BRA `(.L_x_140) ;  /* 0xfffffffc00f08947 */ /* 0x002fea000383ffff */
[----:B------:R-:W-:Y:S05]  /*8310*/  BRA `(.L_x_155) ;  /* 0xfffffff800847947 */ /* 0x000fea000383ffff */
.L_x_141:
[----:B0-----:R0:W1:Y:S02]  /*8320*/  SYNCS.PHASECHK.TRANS64.TRYWAIT P0, [R6+URZ], R5 ;  /* 0x00000005060075a7 */ /* 0x001064000800017f */
[----:B-1----:R-:W-:Y:S05]  /*8330*/  @!P0 NANOSLEEP.SYNCS 0x989680 ;  /* 0x009896800000895d */ /* 0x002fea0003900000 */
[----:B------:R-:W1:Y:S02]  /*8340*/  @!P0 SYNCS.PHASECHK.TRANS64 P0, [R6+URZ], R5 ;  /* 0x00000005060085a7 */ /* 0x000e64000800007f */
[----:B-1----:R-:W-:Y:S05]  /*8350*/  @!P0 BRA `(.L_x_141) ;  /* 0xfffffffc00f08947 */ /* 0x002fea000383ffff */
[----:B------:R-:W-:Y:S05]  /*8360*/  BRA `(.L_x_156) ;  /* 0xfffffff800947947 */ /* 0x000fea000383ffff */
.L_x_142:
[----:B0-----:R0:W1:Y:S02]  /*8370*/  SYNCS.PHASECHK.TRANS64.TRYWAIT P0, [R9+URZ], R4 ;  /* 0x00000004090075a7 */ /* 0x001064000800017f */
[----:B-1----:R-:W-:Y:S05]  /*8380*/  @!P0 NANOSLEEP.SYNCS 0x989680 ;  /* 0x009896800000895d */ /* 0x002fea0003900000 */
[----:B------:R-:W1:Y:S02]  /*8390*/  @!P0 SYNCS.PHASECHK.TRANS64 P0, [R9+URZ], R4 ;  /* 0x00000004090085a7 */ /* 0x000e64000800007f */
[----:B-1----:R-:W-:Y:S05]  /*83a0*/  @!P0 BRA `(.L_x_142) ;  /* 0xfffffffc00f08947 */ /* 0x002fea000383ffff */
[----:B------:R-:W-:Y:S05]  /*83b0*/  BRA `(.L_x_157) ;  /* 0xfffffff800a47947 */ /* 0x000fea000383ffff */
.L_x_143:
[----:B0-----:R0:W1:Y:S02]  /*83c0*/  SYNCS.PHASECHK.TRANS64.TRYWAIT P0, [R6+URZ], R5 ;  /* 0x00000005060075a7 */ /* 0x001064000800017f */
[----:B-1----:R-:W-:Y:S05]  /*83d0*/  @!P0 NANOSLEEP.SYNCS 0x989680 ;  /* 0x009896800000895d */ /* 0x002fea0003900000 */
[----:B------:R-:W1:Y:S02]  /*83e0*/  @!P0 SYNCS.PHASECHK.TRANS64 P0, [R6+URZ], R5 ;  /* 0x00000005060085a7 */ /* 0x000e64000800007f */
[----:B-1----:R-:W-:Y:S05]  /*83f0*/  @!P0 BRA `(.L_x_143) ;  /* 0xfffffffc00f08947 */ /* 0x002fea000383ffff */
[----:B------:R-:W-:Y:S05]  /*8400*/  BRA `(.L_x_158) ;  /* 0xfffffff800b47947 */ /* 0x000fea000383ffff */
.L_x_144:
[----:B0-----:R0:W1:Y:S02]  /*8410*/  SYNCS.PHASECHK.TRANS64.TRYWAIT P0, [R9+URZ], R4 ;  /* 0x00000004090075a7 */ /* 0x001064000800017f */
[----:B-1----:R-:W-:Y:S05]  /*8420*/  @!P0 NANOSLEEP.SYNCS 0x989680 ;  /* 0x009896800000895d */ /* 0x002fea0003900000 */
[----:B------:R-:W1:Y:S02]  /*8430*/  @!P0 SYNCS.PHASECHK.TRANS64 P0, [R9+URZ], R4 ;  /* 0x00000004090085a7 */ /* 0x000e64000800007f */
[----:B-1----:R-:W-:Y:S05]  /*8440*/  @!P0 BRA `(.L_x_144) ;  /* 0xfffffffc00f08947 */ /* 0x002fea000383ffff */
[----:B------:R-:W-:Y:S05]  /*8450*/  BRA `(.L_x_159) ;  /* 0xfffffff800c47947 */ /* 0x000fea000383ffff */
.L_x_145:
[----:B0-----:R0:W1:Y:S02]  /*8460*/  SYNCS.PHASECHK.TRANS64.TRYWAIT P0, [R6+URZ], R5 ;  /* 0x00000005060075a7 */ /* 0x001064000800017f */
[----:B-1----:R-:W-:Y:S05]  /*8470*/  @!P0 NANOSLEEP.SYNCS 0x989680 ;  /* 0x009896800000895d */ /* 0x002fea0003900000 */
[----:B------:R-:W1:Y:S02]  /*8480*/  @!P0 SYNCS.PHASECHK.TRANS64 P0, [R6+URZ], R5 ;  /* 0x00000005060085a7 */ /* 0x000e64000800007f */
[----:B-1----:R-:W-:Y:S05]  /*8490*/  @!P0 BRA `(.L_x_145) ;  /* 0xfffffffc00f08947 */ /* 0x002fea000383ffff */
[----:B------:R-:W-:Y:S05]  /*84a0*/  BRA `(.L_x_160) ;  /* 0xfffffff800cc7947 */ /* 0x000fea000383ffff */
.L_x_161:
[----:B------:R-:W-:-:S00]  /*84b0*/  BRA `(.L_x_161) ;  /* 0xfffffffc00fc7947 */ /* 0x000fc0000383ffff */
[----:B------:R-:W-:-:S00]  /*84c0*/  NOP ;  /* 0x0000000000007918 */ /* 0x000fc00000000000 */
        /* <DEDUP_REMOVED lines=11> */
.L_x_162:


//--------------------- .nv.shared._ZN7cutlass13device_kernelINS_4gemm6kernel13GemmUniversalIN4cute5tupleIJiiiiEEENS1_10collective13CollectiveMmaINS1_37MainloopSm90TmaGmmaWarpSpecializedFP8ILi8ENS5_IJNS4_1CILi1EEESB_SB_EEENS1_35KernelTmaWarpSpecializedCooperativeEEENS5_IJNSA_ILi128EEENSA_ILi80EEESF_EEENS_12float_e4m3_tENS5_IJlSB_lEEESI_SJ_NS4_8TiledMMAINS4_8MMA_AtomIJNS4_4SM904GMMA30MMA_64x16x32_F32E4M3E4M3_SS_TNILNSN_7ScaleInE1ELSP_1EEEEEENS4_6LayoutINS5_IJNSA_ILi2EEESB_SB_EEENS5_IJSB_NSA_ILi0EEESV_EEEEENS5_IJNS4_10UnderscoreESY_SY_EEEEENS4_13SM90_TMA_LOADENS4_14ComposedLayoutINS4_7SwizzleILi3ELi4ELi3EEENS4_18smem_ptr_flag_bitsILi8EEENSS_INS5_IJNSA_ILi8EEESF_EEENS5_IJSF_SB_EEEEEEEvNS4_8identityES11_S1B_vS1C_EENS_8epilogue10collective6detail29Sm90TmaWarpSpecializedAdapterINS1F_15DefaultEpilogueISI_SJ_SJ_NS1E_6thread17LinearCombinationISI_Li1EffLNS1J_9ScaleType4KindE0ELNS_15FloatRoundStyleE2ESI_EENS1_15EpilogueDefaultEEEEEvvEEEEvNT_6ParamsE --------------------------
	.section	.nv.shared._ZN7cutlass13device_kernelINS_4gemm6kernel13GemmUniversalIN4cute5tupleIJiiiiEEENS1_10collective13CollectiveMmaINS1_37MainloopSm90TmaGmmaWarpSpecializedFP8ILi8ENS5_IJNS4_1CILi1EEESB_SB_EEENS1_35KernelTmaWarpSpecializedCooperativeEEENS5_IJNSA_ILi128EEENSA_ILi80EEESF_EEENS_12float_e4m3_tENS5_IJlSB_lEEESI_SJ_NS4_8TiledMMAINS4_8MMA_AtomIJNS4_4SM904GMMA30MMA_64x16x32_F32E4M3E4M3_SS_TNILNSN_7ScaleInE1ELSP_1EEEEEENS4_6LayoutINS5_IJNSA_ILi2EEESB_SB_EEENS5_IJSB_NSA_ILi0EEESV_EEEEENS5_IJNS4_10UnderscoreESY_SY_EEEEENS4_13SM90_TMA_LOADENS4_14ComposedLayoutINS4_7SwizzleILi3ELi4ELi3EEENS4_18smem_ptr_flag_bitsILi8EEENSS_INS5_IJNSA_ILi8EEESF_EEENS5_IJSF_SB_EEEEEEEvNS4_8identityES11_S1B_vS1C_EENS_8epilogue10collective6detail29Sm90TmaWarpSpecializedAdapterINS1F_15DefaultEpilogueISI_SJ_SJ_NS1E_6thread17LinearCombinationISI_Li1EffLNS1J_9ScaleType4KindE0ELNS_15FloatRoundStyleE2ESI_EENS1_15EpilogueDefaultEEEEEvvEEEEvNT_6ParamsE,"aw",@nobits
	.sectionflags	@""
	.align	16
	.zero		1024


//--------------------- .nv.shared.reserved.0     --------------------------
	.section	.nv.shared.reserved.0,"aw",@nobits
	.weak		__nv_reservedSMEM_offset_0_alias
	.size		__nv_reservedSMEM_offset_0_alias, 0, 0
	.other		__nv_reservedSMEM_offset_0_alias,@"STO_CUDA_RESERVED_SHARED STV_DEFAULT"
__nv_reservedSMEM_offset_0_alias:
	.zero		0


//--------------------- .nv.global                --------------------------
	.section	.nv.global,"aw",@nobits
.nv.global:
	.type		_ZN40_INTERNAL_29db560b_4_k_cu_a56ce550_149584cute1_E,@object
	.size		_ZN40_INTERNAL_29db560b_4_k_cu_a56ce550_149584cute1_E,(_ZN40_INTERNAL_29db560b_4_k_cu_a56ce550_149584cuda3std3__45__cpo6cbeginE - _ZN40_INTERNAL_29db560b_4_k_cu_a56ce550_149584cute1_E)
_ZN40_INTERNAL_29db560b_4_k_cu_a56ce550_149584cute1_E:
	.zero		1
	.type		_ZN40_INTERNAL_29db560b_4_k_cu_a56ce550_149584cuda3std3__45__cpo6cbeginE,@object
	.size		_ZN40_INTERNAL_29db560b_4_k_cu_a56ce550_149584cuda3std3__45__cpo6cbeginE,(_ZN40_INTERNAL_29db560b_4_k_cu_a56ce550_149584cuda3std3__48in_placeE - _ZN40_INTERNAL_29db560b_4_k_cu_a56ce550_149584cuda3std3__45__cpo6cbeginE)
_ZN40_INTERNAL_29db560b_4_k_cu_a56ce550_149584cuda3std3__45__cpo6cbeginE:
	.zero		1
	.type		_ZN40_INTERNAL_29db560b_4_k_cu_a56ce550_149584cuda3std3__48in_placeE,@object
	.size		_ZN40_INTERNAL_29db560b_4_k_cu_a56ce550_149584cuda3std3__48in_placeE,(_ZN40_INTERNAL_29db560b_4_k_cu_a56ce550_149584cuda3std6ranges3__45__cpo9iter_moveE - _ZN40_INTERNAL_29db560b_4_k_cu_a56ce550_149584cuda3std3__48in_placeE)
_ZN40_INTERNAL_29db560b_4_k_cu_a56ce550_149584cuda3std3__48in_placeE:
	.zero		1
	.type		_ZN40_INTERNAL_29db560b_4_k_cu_a56ce550_149584cuda3std6ranges3__45__cpo9iter_moveE,@object
	.size		_ZN40_INTERNAL_29db560b_4_k_cu_a56ce550_149584cuda3std6ranges3__45__cpo9iter_moveE,(_ZN40_INTERNAL_29db560b_4_k_cu_a56ce550_149584cuda3std3__45__cpo5beginE - _ZN40_INTERNAL_29db560b_4_k_cu_a56ce550_149584cuda3std6ranges3__45__cpo9iter_moveE)
_ZN40_INTERNAL_29db560b_4_k_cu_a56ce550_149584cuda3std6ranges3__45__cpo9iter_moveE:
	.zero		1
	.type		_ZN40_INTERNAL_29db560b_4_k_cu_a56ce550_149584cuda3std3__45__cpo5beginE,@object
	.size		_ZN40_INTERNAL_29db560b_4_k_cu_a56ce550_149584cuda3std3__45__cpo5beginE,(_ZN40_INTERNAL_29db560b_4_k_cu_a56ce550_149584cuda3std3__442_GLOBAL__N__29db560b_4_k_cu_a56ce550_149586ignoreE - _ZN40_INTERNAL_29db560b_4_k_cu_a56ce550_149584cuda3std3__45__cpo5beginE)
_ZN40_INTERNAL_29db560b_4_k_cu_a56ce550_149584cuda3std3__45__cpo5beginE:
	.zero		1
	.type		_ZN40_INTERNAL_29db560b_4_k_cu_a56ce550_149584cuda3std3__442_GLOBAL__N__29db560b_4_k_cu_a56ce550_149586ignoreE,@object
	.size		_ZN40_INTERNAL_29db560b_4_k_cu_a56ce550_149584cuda3std3__442_GLOBAL__N__29db560b_4_k_cu_a56ce550_149586ignoreE,(_ZN40_INTERNAL_29db560b_4_k_cu_a56ce550_149584cute7productE - _ZN40_INTERNAL_29db560b_4_k_cu_a56ce550_149584cuda3std3__442_GLOBAL__N__29db560b_4_k_cu_a56ce550_149586ignoreE)
_ZN40_INTERNAL_29db560b_4_k_cu_a56ce550_149584cuda3std3__442_GLOBAL__N__29db560b_4_k_cu_a56ce550_149586ignoreE:
	.zero		1
	.type		_ZN40_INTERNAL_29db560b_4_k_cu_a56ce550_149584cute7productE,@object
	.size		_ZN40_INTERNAL_29db560b_4_k_cu_a56ce550_149584cute7productE,(_ZN40_INTERNAL_29db560b_4_k_cu_a56ce550_149584cuda3std3__45__cpo3endE - _ZN40_INTERNAL_29db560b_4_k_cu_a56ce550_149584cute7productE)
_ZN40_INTERNAL_29db560b_4_k_cu_a56ce550_149584cute7productE:
	.zero		1
	.type		_ZN40_INTERNAL_29db560b_4_k_cu_a56ce550_149584cuda3std3__45__cpo3endE,@object
	.size		_ZN40_INTERNAL_29db560b_4_k_cu_a56ce550_149584cuda3std3__45__cpo3endE,(_ZN40_INTERNAL_29db560b_4_k_cu_a56ce550_149584cuda3std3__419piecewise_constructE - _ZN40_INTERNAL_29db560b_4_k_cu_a56ce550_149584cuda3std3__45__cpo3endE)
_ZN40_INTERNAL_29db560b_4_k_cu_a56ce550_149584cuda3std3__45__cpo3endE:
	.zero		1
	.type		_ZN40_INTERNAL_29db560b_4_k_cu_a56ce550_149584cuda3std3__419piecewise_constructE,@object
	.size		_ZN40_INTERNAL_29db560b_4_k_cu_a56ce550_149584cuda3std3__419piecewise_constructE,(_ZN40_INTERNAL_29db560b_4_k_cu_a56ce550_149584cuda3std3__45__cpo4cendE - _ZN40_INTERNAL_29db560b_4_k_cu_a56ce550_149584cuda3std3__419piecewise_constructE)
_ZN40_INTERNAL_29db560b_4_k_cu_a56ce550_149584cuda3std3__419piecewise_constructE:
	.zero		1
	.type		_ZN40_INTERNAL_29db560b_4_k_cu_a56ce550_149584cuda3std3__45__cpo4cendE,@object
	.size		_ZN40_INTERNAL_29db560b_4_k_cu_a56ce550_149584cuda3std3__45__cpo4cendE,(_ZN40_INTERNAL_29db560b_4_k_cu_a56ce550_149584cuda3std6ranges3__45__cpo4swapE - _ZN40_INTERNAL_29db560b_4_k_cu_a56ce550_149584cuda3std3__45__cpo4cendE)
_ZN40_INTERNAL_29db560b_4_k_cu_a56ce550_149584cuda3std3__45__cpo4cendE:
	.zero		1
	.type		_ZN40_INTERNAL_29db560b_4_k_cu_a56ce550_149584cuda3std6ranges3__45__cpo4swapE,@object
	.size		_ZN40_INTERNAL_29db560b_4_k_cu_a56ce550_149584cuda3std6ranges3__45__cpo4swapE,(.L_7 - _ZN40_INTERNAL_29db560b_4_k_cu_a56ce550_149584cuda3std6ranges3__45__cpo4swapE)
_ZN40_INTERNAL_29db560b_4_k_cu_a56ce550_149584cuda3std6ranges3__45__cpo4swapE:
	.zero		1
.L_7:


//--------------------- .nv.constant0._ZN7cutlass13device_kernelINS_4gemm6kernel13GemmUniversalIN4cute5tupleIJiiiiEEENS1_10collective13CollectiveMmaINS1_37MainloopSm90TmaGmmaWarpSpecializedFP8ILi8ENS5_IJNS4_1CILi1EEESB_SB_EEENS1_35KernelTmaWarpSpecializedCooperativeEEENS5_IJNSA_ILi128EEENSA_ILi80EEESF_EEENS_12float_e4m3_tENS5_IJlSB_lEEESI_SJ_NS4_8TiledMMAINS4_8MMA_AtomIJNS4_4SM904GMMA30MMA_64x16x32_F32E4M3E4M3_SS_TNILNSN_7ScaleInE1ELSP_1EEEEEENS4_6LayoutINS5_IJNSA_ILi2EEESB_SB_EEENS5_IJSB_NSA_ILi0EEESV_EEEEENS5_IJNS4_10UnderscoreESY_SY_EEEEENS4_13SM90_TMA_LOADENS4_14ComposedLayoutINS4_7SwizzleILi3ELi4ELi3EEENS4_18smem_ptr_flag_bitsILi8EEENSS_INS5_IJNSA_ILi8EEESF_EEENS5_IJSF_SB_EEEEEEEvNS4_8identityES11_S1B_vS1C_EENS_8epilogue10collective6detail29Sm90TmaWarpSpecializedAdapterINS1F_15DefaultEpilogueISI_SJ_SJ_NS1E_6thread17LinearCombinationISI_Li1EffLNS1J_9ScaleType4KindE0ELNS_15FloatRoundStyleE2ESI_EENS1_15EpilogueDefaultEEEEEvvEEEEvNT_6ParamsE --------------------------
	.section	.nv.constant0._ZN7cutlass13device_kernelINS_4gemm6kernel13GemmUniversalIN4cute5tupleIJiiiiEEENS1_10collective13CollectiveMmaINS1_37MainloopSm90TmaGmmaWarpSpecializedFP8ILi8ENS5_IJNS4_1CILi1EEESB_SB_EEENS1_35KernelTmaWarpSpecializedCooperativeEEENS5_IJNSA_ILi128EEENSA_ILi80EEESF_EEENS_12float_e4m3_tENS5_IJlSB_lEEESI_SJ_NS4_8TiledMMAINS4_8MMA_AtomIJNS4_4SM904GMMA30MMA_64x16x32_F32E4M3E4M3_SS_TNILNSN_7ScaleInE1ELSP_1EEEEEENS4_6LayoutINS5_IJNSA_ILi2EEESB_SB_EEENS5_IJSB_NSA_ILi0EEESV_EEEEENS5_IJNS4_10UnderscoreESY_SY_EEEEENS4_13SM90_TMA_LOADENS4_14ComposedLayoutINS4_7SwizzleILi3ELi4ELi3EEENS4_18smem_ptr_flag_bitsILi8EEENSS_INS5_IJNSA_ILi8EEESF_EEENS5_IJSF_SB_EEEEEEEvNS4_8identityES11_S1B_vS1C_EENS_8epilogue10collective6detail29Sm90TmaWarpSpecializedAdapterINS1F_15DefaultEpilogueISI_SJ_SJ_NS1E_6thread17LinearCombinationISI_Li1EffLNS1J_9ScaleType4KindE0ELNS_15FloatRoundStyleE2ESI_EENS1_15EpilogueDefaultEEEEEvvEEEEvNT_6ParamsE,"a",@progbits
	.sectionflags	@""
	.align	4
.nv.constant0._ZN7cutlass13device_kernelINS_4gemm6kernel13GemmUniversalIN4cute5tupleIJiiiiEEENS1_10collective13CollectiveMmaINS1_37MainloopSm90TmaGmmaWarpSpecializedFP8ILi8ENS5_IJNS4_1CILi1EEESB_SB_EEENS1_35KernelTmaWarpSpecializedCooperativeEEENS5_IJNSA_ILi128EEENSA_ILi80EEESF_EEENS_12float_e4m3_tENS5_IJlSB_lEEESI_SJ_NS4_8TiledMMAINS4_8MMA_AtomIJNS4_4SM904GMMA30MMA_64x16x32_F32E4M3E4M3_SS_TNILNSN_7ScaleInE1ELSP_1EEEEEENS4_6LayoutINS5_IJNSA_ILi2EEESB_SB_EEENS5_IJSB_NSA_ILi0EEESV_EEEEENS5_IJNS4_10UnderscoreESY_SY_EEEEENS4_13SM90_TMA_LOADENS4_14ComposedLayoutINS4_7SwizzleILi3ELi4ELi3EEENS4_18smem_ptr_flag_bitsILi8EEENSS_INS5_IJNSA_ILi8EEESF_EEENS5_IJSF_SB_EEEEEEEvNS4_8identityES11_S1B_vS1C_EENS_8epilogue10collective6detail29Sm90TmaWarpSpecializedAdapterINS1F_15DefaultEpilogueISI_SJ_SJ_NS1E_6thread17LinearCombinationISI_Li1EffLNS1J_9ScaleType4KindE0ELNS_15FloatRoundStyleE2ESI_EENS1_15EpilogueDefaultEEEEEvvEEEEvNT_6ParamsE:
	.zero		1664


//--------------------- SYMBOLS --------------------------

	.type		.nv.reservedSmem.offset0,@object
	.size		.nv.reservedSmem.offset0,0x4
